// auto-generated by cutlass_sweep.gemm — config: {"arch": "sm_90", "cluster_m": 2, "cluster_n": 1, "dtype": "bf16", "stages": 5, "tile_k": 128, "tile_m": 64, "tile_n": 256}
#include "cutlass/cutlass.h"
#include "cutlass/gemm/collective/collective_builder.hpp"
#include "cutlass/gemm/device/gemm_universal_adapter.h"
#include "cutlass/gemm/kernel/gemm_universal.hpp"
#include "cutlass/epilogue/collective/collective_builder.hpp"

using ElemA = cutlass::bfloat16_t;
using ElemB = cutlass::bfloat16_t;
using ElemCD = cutlass::bfloat16_t;
using Acc  = float;
using TileShape    = cute::Shape<cute::_64, cute::_256, cute::_128>;
using ClusterShape = cute::Shape<cute::_2, cute::_1, cute::_1>;

using CollectiveEpilogue = typename cutlass::epilogue::collective::CollectiveBuilder<
    cutlass::arch::Sm90, cutlass::arch::OpClassTensorOp,
    TileShape, ClusterShape,
    cutlass::epilogue::collective::EpilogueTileAuto,
    Acc, Acc,
    ElemCD, cutlass::layout::RowMajor, 128 / cutlass::sizeof_bits<ElemCD>::value,
    ElemCD, cutlass::layout::RowMajor, 128 / cutlass::sizeof_bits<ElemCD>::value,
    cutlass::epilogue::collective::EpilogueScheduleAuto
  >::CollectiveOp;

using CollectiveMainloop = typename cutlass::gemm::collective::CollectiveBuilder<
    cutlass::arch::Sm90, cutlass::arch::OpClassTensorOp,
    ElemA, cutlass::layout::RowMajor, 128 / cutlass::sizeof_bits<ElemA>::value,
    ElemB, cutlass::layout::ColumnMajor, 128 / cutlass::sizeof_bits<ElemB>::value,
    Acc,
    TileShape, ClusterShape,
    cutlass::gemm::collective::StageCount<5>,
    cutlass::gemm::collective::KernelScheduleAuto
  >::CollectiveOp;

using GemmKernel = cutlass::gemm::kernel::GemmUniversal<
    cute::Shape<int,int,int,int>,
    CollectiveMainloop,
    CollectiveEpilogue
>;
using Gemm = cutlass::gemm::device::GemmUniversalAdapter<GemmKernel>;

// Force the device kernel symbol into the cubin without needing a host main.
auto* _anchor = &cutlass::device_kernel<GemmKernel>;


// ===== COMPILED SASS (sm_90a) =====

	.target	sm_90a

	.elftype	@"ET_EXEC"


//--------------------- .note.nv.tkinfo           --------------------------
	.section	.note.nv.tkinfo,"",@"SHT_NOTE"
	.sectionflags	@"SHF_NOTE_NV_TKINFO"
	.tkinfo
        /*0018*/ 	.word	0x00000002
        /*0030*/ 	.string	""
        /*0030*/ 	.string	"ptxas"
        /*0030*/ 	.string	"Cuda compilation tools, release 13.0, V13.0.88"
        /*0030*/ 	.string	"Build cuda_13.0.r13.0/compiler.36424714_0"
        /*0030*/ 	.string	"-arch sm_90a -m 64 "



//--------------------- .note.nv.cuinfo           --------------------------
	.section	.note.nv.cuinfo,"",@"SHT_NOTE"
	.sectionflags	@"SHF_NOTE_NV_CUINFO"
        /*0018*/ 	.short	0x0002
        /*001a*/ 	.short	0x005a
        /*001c*/ 	.short	0x0082
	.zero		2


//--------------------- .nv.info                  --------------------------
	.section	.nv.info,"",@"SHT_CUDA_INFO"
	.align	4


	//----- nvinfo : EIATTR_REGCOUNT
	.align		4
        /*0000*/ 	.byte	0x04, 0x2f
        /*0002*/ 	.short	(.L_15 - .L_14)
	.align		4
.L_14:
        /*0004*/ 	.word	index@(_ZN7cutlass13device_kernelINS_4gemm6kernel13GemmUniversalIN4cute5tupleIJiiiiEEENS1_10collective13CollectiveMmaINS1_34MainloopSm90TmaGmmaWarpSpecializedILi5ENS5_IJNS4_1CILi2EEENSA_ILi1EEESC_EEENS1_32KernelTmaWarpSpecializedPingpongEEENS5_IJNSA_ILi64EEENSA_ILi256EEENSA_ILi128EEEEEENS_10bfloat16_tENS5_IJlSC_lEEESK_SL_NS4_8TiledMMAINS4_8MMA_AtomIJNS4_4SM904GMMA28MMA_64x256x16_F32BF16BF16_SSILNSP_5MajorE0ELSR_0ELNSP_7ScaleInE1ELSS_1EEEEEENS4_6LayoutINS5_IJSC_SC_SC_EEENS5_IJNSA_ILi0EEESX_SX_EEEEENS5_IJNS4_10UnderscoreES10_S10_EEEEENS4_13SM90_TMA_LOADENS4_14ComposedLayoutINS4_7SwizzleILi3ELi4ELi3EEENS4_18smem_ptr_flag_bitsILi16EEENSV_INS5_IJNSA_ILi8EEESG_EEENS5_IJSG_SC_EEEEEEEvNS4_8identityENS4_23SM90_TMA_LOAD_MULTICASTES1D_vS1E_EENS_8epilogue10collective6detail29Sm90TmaWarpSpecializedAdapterINS1I_15DefaultEpilogueISK_SL_SL_NS1H_6thread17LinearCombinationISK_Li1EffLNS1M_9ScaleType4KindE0ELNS_15FloatRoundStyleE2ESK_EENS1_15EpilogueDefaultEEEEEvvEEEEvNT_6ParamsE)
        /*0008*/ 	.word	0x000000a8


	//----- nvinfo : EIATTR_FRAME_SIZE
	.align		4
.L_15:
        /*000c*/ 	.byte	0x04, 0x11
        /*000e*/ 	.short	(.L_17 - .L_16)
	.align		4
.L_16:
        /*0010*/ 	.word	index@(_ZN7cutlass13device_kernelINS_4gemm6kernel13GemmUniversalIN4cute5tupleIJiiiiEEENS1_10collective13CollectiveMmaINS1_34MainloopSm90TmaGmmaWarpSpecializedILi5ENS5_IJNS4_1CILi2EEENSA_ILi1EEESC_EEENS1_32KernelTmaWarpSpecializedPingpongEEENS5_IJNSA_ILi64EEENSA_ILi256EEENSA_ILi128EEEEEENS_10bfloat16_tENS5_IJlSC_lEEESK_SL_NS4_8TiledMMAINS4_8MMA_AtomIJNS4_4SM904GMMA28MMA_64x256x16_F32BF16BF16_SSILNSP_5MajorE0ELSR_0ELNSP_7ScaleInE1ELSS_1EEEEEENS4_6LayoutINS5_IJSC_SC_SC_EEENS5_IJNSA_ILi0EEESX_SX_EEEEENS5_IJNS4_10UnderscoreES10_S10_EEEEENS4_13SM90_TMA_LOADENS4_14ComposedLayoutINS4_7SwizzleILi3ELi4ELi3EEENS4_18smem_ptr_flag_bitsILi16EEENSV_INS5_IJNSA_ILi8EEESG_EEENS5_IJSG_SC_EEEEEEEvNS4_8identityENS4_23SM90_TMA_LOAD_MULTICASTES1D_vS1E_EENS_8epilogue10collective6detail29Sm90TmaWarpSpecializedAdapterINS1I_15DefaultEpilogueISK_SL_SL_NS1H_6thread17LinearCombinationISK_Li1EffLNS1M_9ScaleType4KindE0ELNS_15FloatRoundStyleE2ESK_EENS1_15EpilogueDefaultEEEEEvvEEEEvNT_6ParamsE)
        /*0014*/ 	.word	0x00000008


	//----- nvinfo : EIATTR_MIN_STACK_SIZE
	.align		4
.L_17:
        /*0018*/ 	.byte	0x04, 0x12
        /*001a*/ 	.short	(.L_19 - .L_18)
	.align		4
.L_18:
        /*001c*/ 	.word	index@(_ZN7cutlass13device_kernelINS_4gemm6kernel13GemmUniversalIN4cute5tupleIJiiiiEEENS1_10collective13CollectiveMmaINS1_34MainloopSm90TmaGmmaWarpSpecializedILi5ENS5_IJNS4_1CILi2EEENSA_ILi1EEESC_EEENS1_32KernelTmaWarpSpecializedPingpongEEENS5_IJNSA_ILi64EEENSA_ILi256EEENSA_ILi128EEEEEENS_10bfloat16_tENS5_IJlSC_lEEESK_SL_NS4_8TiledMMAINS4_8MMA_AtomIJNS4_4SM904GMMA28MMA_64x256x16_F32BF16BF16_SSILNSP_5MajorE0ELSR_0ELNSP_7ScaleInE1ELSS_1EEEEEENS4_6LayoutINS5_IJSC_SC_SC_EEENS5_IJNSA_ILi0EEESX_SX_EEEEENS5_IJNS4_10UnderscoreES10_S10_EEEEENS4_13SM90_TMA_LOADENS4_14ComposedLayoutINS4_7SwizzleILi3ELi4ELi3EEENS4_18smem_ptr_flag_bitsILi16EEENSV_INS5_IJNSA_ILi8EEESG_EEENS5_IJSG_SC_EEEEEEEvNS4_8identityENS4_23SM90_TMA_LOAD_MULTICASTES1D_vS1E_EENS_8epilogue10collective6detail29Sm90TmaWarpSpecializedAdapterINS1I_15DefaultEpilogueISK_SL_SL_NS1H_6thread17LinearCombinationISK_Li1EffLNS1M_9ScaleType4KindE0ELNS_15FloatRoundStyleE2ESK_EENS1_15EpilogueDefaultEEEEEvvEEEEvNT_6ParamsE)
        /*0020*/ 	.word	0x00000008
.L_19:


//--------------------- .nv.compat                --------------------------
	.section	.nv.compat,"",@"SHT_CUDA_COMPAT_INFO"
	.align	4
        /*0000*/ 	.byte	0x02, 0x09, 0x01, 0x00, 0x02, 0x02, 0x04, 0x00, 0x02, 0x05, 0x05, 0x00, 0x03, 0x07, 0x01, 0x01
        /*0010*/ 	.byte	0x02, 0x03, 0x01, 0x00, 0x02, 0x06, 0x01, 0x00, 0x04, 0x0b, 0x08, 0x00, 0x00, 0x00, 0x00, 0x00
        /*0020*/ 	.byte	0x00, 0x00, 0x00, 0x00


//--------------------- .nv.info._ZN7cutlass13device_kernelINS_4gemm6kernel13GemmUniversalIN4cute5tupleIJiiiiEEENS1_10collective13CollectiveMmaINS1_34MainloopSm90TmaGmmaWarpSpecializedILi5ENS5_IJNS4_1CILi2EEENSA_ILi1EEESC_EEENS1_32KernelTmaWarpSpecializedPingpongEEENS5_IJNSA_ILi64EEENSA_ILi256EEENSA_ILi128EEEEEENS_10bfloat16_tENS5_IJlSC_lEEESK_SL_NS4_8TiledMMAINS4_8MMA_AtomIJNS4_4SM904GMMA28MMA_64x256x16_F32BF16BF16_SSILNSP_5MajorE0ELSR_0ELNSP_7ScaleInE1ELSS_1EEEEEENS4_6LayoutINS5_IJSC_SC_SC_EEENS5_IJNSA_ILi0EEESX_SX_EEEEENS5_IJNS4_10UnderscoreES10_S10_EEEEENS4_13SM90_TMA_LOADENS4_14ComposedLayoutINS4_7SwizzleILi3ELi4ELi3EEENS4_18smem_ptr_flag_bitsILi16EEENSV_INS5_IJNSA_ILi8EEESG_EEENS5_IJSG_SC_EEEEEEEvNS4_8identityENS4_23SM90_TMA_LOAD_MULTICASTES1D_vS1E_EENS_8epilogue10collective6detail29Sm90TmaWarpSpecializedAdapterINS1I_15DefaultEpilogueISK_SL_SL_NS1H_6thread17LinearCombinationISK_Li1EffLNS1M_9ScaleType4KindE0ELNS_15FloatRoundStyleE2ESK_EENS1_15EpilogueDefaultEEEEEvvEEEEvNT_6ParamsE --------------------------
	.section	.nv.info._ZN7cutlass13device_kernelINS_4gemm6kernel13GemmUniversalIN4cute5tupleIJiiiiEEENS1_10collective13CollectiveMmaINS1_34MainloopSm90TmaGmmaWarpSpecializedILi5ENS5_IJNS4_1CILi2EEENSA_ILi1EEESC_EEENS1_32KernelTmaWarpSpecializedPingpongEEENS5_IJNSA_ILi64EEENSA_ILi256EEENSA_ILi128EEEEEENS_10bfloat16_tENS5_IJlSC_lEEESK_SL_NS4_8TiledMMAINS4_8MMA_AtomIJNS4_4SM904GMMA28MMA_64x256x16_F32BF16BF16_SSILNSP_5MajorE0ELSR_0ELNSP_7ScaleInE1ELSS_1EEEEEENS4_6LayoutINS5_IJSC_SC_SC_EEENS5_IJNSA_ILi0EEESX_SX_EEEEENS5_IJNS4_10UnderscoreES10_S10_EEEEENS4_13SM90_TMA_LOADENS4_14ComposedLayoutINS4_7SwizzleILi3ELi4ELi3EEENS4_18smem_ptr_flag_bitsILi16EEENSV_INS5_IJNSA_ILi8EEESG_EEENS5_IJSG_SC_EEEEEEEvNS4_8identityENS4_23SM90_TMA_LOAD_MULTICASTES1D_vS1E_EENS_8epilogue10collective6detail29Sm90TmaWarpSpecializedAdapterINS1I_15DefaultEpilogueISK_SL_SL_NS1H_6thread17LinearCombinationISK_Li1EffLNS1M_9ScaleType4KindE0ELNS_15FloatRoundStyleE2ESK_EENS1_15EpilogueDefaultEEEEEvvEEEEvNT_6ParamsE,"",@"SHT_CUDA_INFO"
	.sectionflags	@""
	.align	4


	//----- nvinfo : EIATTR_CUDA_API_VERSION
	.align		4
        /*0000*/ 	.byte	0x04, 0x37
        /*0002*/ 	.short	(.L_21 - .L_20)
.L_20:
        /*0004*/ 	.word	0x00000082


	//----- nvinfo : EIATTR_KPARAM_INFO
	.align		4
.L_21:
        /*0008*/ 	.byte	0x04, 0x17
        /*000a*/ 	.short	(.L_23 - .L_22)
.L_22:
        /*000c*/ 	.word	0x00000000
        /*0010*/ 	.short	0x0000
        /*0012*/ 	.short	0x0070
        /*0014*/ 	.byte	0x00, 0xf0, 0x01, 0x10


	//----- nvinfo : EIATTR_SPARSE_MMA_MASK
	.align		4
.L_23:
        /*0018*/ 	.byte	0x03, 0x50
        /*001a*/ 	.short	0x0000


	//----- nvinfo : EIATTR_MAXREG_COUNT
	.align		4
        /*001c*/ 	.byte	0x03, 0x1b
        /*001e*/ 	.short	0x00a8


	//----- nvinfo : EIATTR_NUM_BARRIERS
	.align		4
        /*0020*/ 	.byte	0x02, 0x4c
        /*0022*/ 	.byte	0x01
	.zero		1


	//----- nvinfo : EIATTR_EXTERNS
	.align		4
        /*0024*/ 	.byte	0x04, 0x0f
        /*0026*/ 	.short	(.L_25 - .L_24)


	//   ....[0]....
	.align		4
.L_24:
        /*0028*/ 	.word	index@(__assertfail)


	//----- nvinfo : EIATTR_ANNOTATIONS
	.align		4
.L_25:
        /*002c*/ 	.byte	0x04, 0x55
        /*002e*/ 	.short	(.L_27 - .L_26)


	//   ....[0]....
.L_26:
        /*0030*/ 	.word	0x00000001
        /*0034*/ 	.byte	0xd0, 0x0d, 0x00, 0x00, 0x01, 0x00, 0x00, 0x00, 0x70, 0xa3, 0x00, 0x00, 0x01, 0x00, 0x00, 0x00
        /*0044*/ 	.byte	0xb0, 0xb0, 0x00, 0x00


	//----- nvinfo : EIATTR_MERCURY_ISA_VERSION
	.align		4
.L_27:
        /*0048*/ 	.byte	0x03, 0x5f
        /*004a*/ 	.short	0x0101


	//----- nvinfo : EIATTR_INT_WARP_WIDE_INSTR_OFFSETS
	.align		4
        /*004c*/ 	.byte	0x04, 0x31
        /*004e*/ 	.short	(.L_29 - .L_28)


	//   ....[0]....
.L_28:
        /*0050*/ 	.word	0x00000550


	//   ....[1]....
        /*0054*/ 	.word	0x00000580


	//   ....[2]....
        /*0058*/ 	.word	0x000005c0


	//   ....[3]....
        /*005c*/ 	.word	0x000006f0


	//   ....[4]....
        /*0060*/ 	.word	0x00000700


	//   ....[5]....
        /*0064*/ 	.word	0x00000710


	//   ....[6]....
        /*0068*/ 	.word	0x000007b0


	//   ....[7]....
        /*006c*/ 	.word	0x000007f0


	//   ....[8]....
        /*0070*/ 	.word	0x000024a0


	//----- nvinfo : EIATTR_COOP_GROUP_MASK_REGIDS
	.align		4
.L_29:
        /*0074*/ 	.byte	0x04, 0x29
        /*0076*/ 	.short	(.L_31 - .L_30)


	//   ....[0]....
.L_30:
        /*0078*/ 	.word	0xffffffff


	//   ....[1]....
        /*007c*/ 	.word	0xffffffff


	//   ....[2]....
        /*0080*/ 	.word	0xffffffff


	//   ....[3]....
        /*0084*/ 	.word	0xffffffff


	//   ....[4]....
        /*0088*/ 	.word	0xffffffff


	//   ....[5]....
        /*008c*/ 	.word	0xffffffff


	//   ....[6]....
        /*0090*/ 	.word	0xffffffff


	//----- nvinfo : EIATTR_COOP_GROUP_INSTR_OFFSETS
	.align		4
.L_31:
        /*0094*/ 	.byte	0x04, 0x28
        /*0096*/ 	.short	(.L_33 - .L_32)


	//   ....[0]....
.L_32:
        /*0098*/ 	.word	0x00000070


	//   ....[1]....
        /*009c*/ 	.word	0x00000080


	//   ....[2]....
        /*00a0*/ 	.word	0x00000140


	//   ....[3]....
        /*00a4*/ 	.word	0x00000310


	//   ....[4]....
        /*00a8*/ 	.word	0x00000350


	//   ....[5]....
        /*00ac*/ 	.word	0x00000730


	//   ....[6]....
        /*00b0*/ 	.word	0x00000970


	//----- nvinfo : EIATTR_REG_RECONFIG
	.align		4
.L_33:
        /*00b4*/ 	.byte	0x01, 0x54
	.zero		2


	//----- nvinfo : EIATTR_SYSCALL_OFFSETS
	.align		4
        /*00b8*/ 	.byte	0x04, 0x46
        /*00ba*/ 	.short	(.L_35 - .L_34)


	//   ....[0]....
.L_34:
        /*00bc*/ 	.word	0x00001800


	//----- nvinfo : EIATTR_MBARRIER_INSTR_OFFSETS
	.align		4
.L_35:
        /*00c0*/ 	.byte	0x04, 0x39
        /*00c2*/ 	.short	(.L_37 - .L_36)


	//   ....[0]....
.L_36:
        /*00c4*/ 	.word	0x00000260
        /*00c8*/ 	.word	0x000000ff
        /*00cc*/ 	.word	0x00000000
        /*00d0*/ 	.short	0x0100
        /*00d2*/ 	.byte	0x08
	.zero		1


	//   ....[1]....
        /*00d4*/ 	.word	0x00000270
        /*00d8*/ 	.word	0x000000ff
        /*00dc*/ 	.word	0x00000028
        /*00e0*/ 	.short	0x0100
        /*00e2*/ 	.byte	0x08
	.zero		1


	//   ....[2]....
        /*00e4*/ 	.word	0x00000280
        /*00e8*/ 	.word	0x000000ff
        /*00ec*/ 	.word	0x00000008
        /*00f0*/ 	.short	0x0100
        /*00f2*/ 	.byte	0x08
	.zero		1


	//   ....[3]....
        /*00f4*/ 	.word	0x00000290
        /*00f8*/ 	.word	0x000000ff
        /*00fc*/ 	.word	0x00000030
        /*0100*/ 	.short	0x0100
        /*0102*/ 	.byte	0x08
	.zero		1


	//   ....[4]....
        /*0104*/ 	.word	0x000002a0
        /*0108*/ 	.word	0x000000ff
        /*010c*/ 	.word	0x00000010
        /*0110*/ 	.short	0x0100
        /*0112*/ 	.byte	0x08
	.zero		1


	//   ....[5]....
        /*0114*/ 	.word	0x000002b0
        /*0118*/ 	.word	0x000000ff
        /*011c*/ 	.word	0x00000038
        /*0120*/ 	.short	0x0100
        /*0122*/ 	.byte	0x08
	.zero		1


	//   ....[6]....
        /*0124*/ 	.word	0x000002c0
        /*0128*/ 	.word	0x000000ff
        /*012c*/ 	.word	0x00000018
        /*0130*/ 	.short	0x0100
        /*0132*/ 	.byte	0x08
	.zero		1


	//   ....[7]....
        /*0134*/ 	.word	0x000002d0
        /*0138*/ 	.word	0x000000ff
        /*013c*/ 	.word	0x00000040
        /*0140*/ 	.short	0x0100
        /*0142*/ 	.byte	0x08
	.zero		1


	//   ....[8]....
        /*0144*/ 	.word	0x000002e0
        /*0148*/ 	.word	0x000000ff
        /*014c*/ 	.word	0x00000020
        /*0150*/ 	.short	0x0100
        /*0152*/ 	.byte	0x08
	.zero		1


	//   ....[9]....
        /*0154*/ 	.word	0x000002f0
        /*0158*/ 	.word	0x000000ff
        /*015c*/ 	.word	0x00000048
        /*0160*/ 	.short	0x0100
        /*0162*/ 	.byte	0x08
	.zero		1


	//   ....[10]....
        /*0164*/ 	.word	0x00000820
        /*0168*/ 	.word	0x000000ff
        /*016c*/ 	.word	0x00000080
        /*0170*/ 	.short	0x0100
        /*0172*/ 	.byte	0x08
	.zero		1


	//   ....[11]....
        /*0174*/ 	.word	0x000008b0
        /*0178*/ 	.word	0x000000ff
        /*017c*/ 	.word	0x00000088
        /*0180*/ 	.short	0x0100
        /*0182*/ 	.byte	0x08
	.zero		1


	//   ....[12]....
        /*0184*/ 	.word	0x000008f0
        /*0188*/ 	.word	0x000000ff
        /*018c*/ 	.word	0x00000060
        /*0190*/ 	.short	0x0100
        /*0192*/ 	.byte	0x09
	.zero		1


	//   ....[13]....
        /*0194*/ 	.word	0x00000900
        /*0198*/ 	.word	0x000000ff
        /*019c*/ 	.word	0x00000068
        /*01a0*/ 	.short	0x0100
        /*01a2*/ 	.byte	0x09
	.zero		1


	//   ....[14]....
        /*01a4*/ 	.word	0x00000910
        /*01a8*/ 	.word	0x000000ff
        /*01ac*/ 	.word	0x00000070
        /*01b0*/ 	.short	0x0100
        /*01b2*/ 	.byte	0x09
	.zero		1


	//   ....[15]....
        /*01b4*/ 	.word	0x00000920
        /*01b8*/ 	.word	0x000000ff
        /*01bc*/ 	.word	0x00000078
        /*01c0*/ 	.short	0x0100
        /*01c2*/ 	.byte	0x09
	.zero		1


	//   ....[16]....
        /*01c4*/ 	.word	0x000016e0
        /*01c8*/ 	.word	0x0000009f
        /*01cc*/ 	.word	0x00000000
        /*01d0*/ 	.short	0x010a
        /*01d2*/ 	.byte	0x2a
	.zero		1


	//   ....[17]....
        /*01d4*/ 	.word	0x00001880
        /*01d8*/ 	.word	0x00000003
        /*01dc*/ 	.word	0x00000000
        /*01e0*/ 	.short	0x010a
        /*01e2*/ 	.byte	0x3f
	.zero		1


	//   ....[18]....
        /*01e4*/ 	.word	0x000018e0
        /*01e8*/ 	.word	0x00000003
        /*01ec*/ 	.word	0x00000000
        /*01f0*/ 	.short	0x010a
        /*01f2*/ 	.byte	0x3f
	.zero		1


	//   ....[19]....
        /*01f4*/ 	.word	0x00001e70
        /*01f8*/ 	.word	0x000000ff
        /*01fc*/ 	.word	0x00000000
        /*0200*/ 	.short	0x010a
        /*0202*/ 	.byte	0x07
	.zero		1


	//   ....[20]....
        /*0204*/ 	.word	0x00001eb0
        /*0208*/ 	.word	0x000000ff
        /*020c*/ 	.word	0x00000000
        /*0210*/ 	.short	0x010a
        /*0212*/ 	.byte	0x07
	.zero		1


	//   ....[21]....
        /*0214*/ 	.word	0x00002340
        /*0218*/ 	.word	0x00000005
        /*021c*/ 	.word	0x00000000
        /*0220*/ 	.short	0x0101
        /*0222*/ 	.byte	0x3f
	.zero		1


	//   ....[22]....
        /*0224*/ 	.word	0x00002440
        /*0228*/ 	.word	0x000000a0
        /*022c*/ 	.word	0x00000000
        /*0230*/ 	.short	0x0101
        /*0232*/ 	.byte	0x2d
	.zero		1


	//   ....[23]....
        /*0234*/ 	.word	0x00002540
        /*0238*/ 	.word	0x00000003
        /*023c*/ 	.word	0x00000000
        /*0240*/ 	.short	0x0101
        /*0242*/ 	.byte	0x3f
	.zero		1


	//   ....[24]....
        /*0244*/ 	.word	0x00002600
        /*0248*/ 	.word	0x0000009f
        /*024c*/ 	.word	0x00000010
        /*0250*/ 	.short	0x010a
        /*0252*/ 	.byte	0x2a
	.zero		1


	//   ....[25]....
        /*0254*/ 	.word	0x0000a390
        /*0258*/ 	.word	0x000000a2
        /*025c*/ 	.word	0x00000000
        /*0260*/ 	.short	0x0101
        /*0262*/ 	.byte	0x2d
	.zero		1


	//   ....[26]....
        /*0264*/ 	.word	0x0000ad40
        /*0268*/ 	.word	0x0000000c
        /*026c*/ 	.word	0x00000028
        /*0270*/ 	.short	0x010a
        /*0272*/ 	.byte	0x3f
	.zero		1


	//   ....[27]....
        /*0274*/ 	.word	0x0000b1c0
        /*0278*/ 	.word	0x00000004
        /*027c*/ 	.word	0x00000088
        /*0280*/ 	.short	0x0101
        /*0282*/ 	.byte	0x3f
	.zero		1


	//   ....[28]....
        /*0284*/ 	.word	0x0000b950
        /*0288*/ 	.word	0x00000007
        /*028c*/ 	.word	0x00000000
        /*0290*/ 	.short	0x010a
        /*0292*/ 	.byte	0x3f
	.zero		1


	//   ....[29]....
        /*0294*/ 	.word	0x0000b9d0
        /*0298*/ 	.word	0x00000009
        /*029c*/ 	.word	0x00000000
        /*02a0*/ 	.short	0x010a
        /*02a2*/ 	.byte	0x3f
	.zero		1


	//   ....[30]....
        /*02a4*/ 	.word	0x0000ba60
        /*02a8*/ 	.word	0x00000006
        /*02ac*/ 	.word	0x00000000
        /*02b0*/ 	.short	0x010a
        /*02b2*/ 	.byte	0x3f
	.zero		1


	//   ....[31]....
        /*02b4*/ 	.word	0x0000baf0
        /*02b8*/ 	.word	0x00000009
        /*02bc*/ 	.word	0x00000000
        /*02c0*/ 	.short	0x010a
        /*02c2*/ 	.byte	0x3f
	.zero		1


	//   ....[32]....
        /*02c4*/ 	.word	0x0000bb80
        /*02c8*/ 	.word	0x00000003
        /*02cc*/ 	.word	0x00000000
        /*02d0*/ 	.short	0x010a
        /*02d2*/ 	.byte	0x3f
	.zero		1


	//   ....[33]....
        /*02d4*/ 	.word	0x0000bbe0
        /*02d8*/ 	.word	0x000000a1
        /*02dc*/ 	.word	0x00000000
        /*02e0*/ 	.short	0x010a
        /*02e2*/ 	.byte	0x3f
	.zero		1


	//   ....[34]....
        /*02e4*/ 	.word	0x0000bc30
        /*02e8*/ 	.word	0x00000003
        /*02ec*/ 	.word	0x00000000
        /*02f0*/ 	.short	0x010a
        /*02f2*/ 	.byte	0x3f
	.zero		1


	//   ....[35]....
        /*02f4*/ 	.word	0x0000bc90
        /*02f8*/ 	.word	0x00000005
        /*02fc*/ 	.word	0x00000000
        /*0300*/ 	.short	0x010a
        /*0302*/ 	.byte	0x3f
	.zero		1


	//   ....[36]....
        /*0304*/ 	.word	0x0000bce0
        /*0308*/ 	.word	0x000000a1
        /*030c*/ 	.word	0x00000010
        /*0310*/ 	.short	0x010a
        /*0312*/ 	.byte	0x3f
	.zero		1


	//   ....[37]....
        /*0314*/ 	.word	0x0000bdb0
        /*0318*/ 	.word	0x0000000c
        /*031c*/ 	.word	0x00000028
        /*0320*/ 	.short	0x010a
        /*0322*/ 	.byte	0x3f
	.zero		1


	//   ....[38]....
        /*0324*/ 	.word	0x0000be80
        /*0328*/ 	.word	0x00000007
        /*032c*/ 	.word	0x00000000
        /*0330*/ 	.short	0x010a
        /*0332*/ 	.byte	0x3f
	.zero		1


	//   ....[39]....
        /*0334*/ 	.word	0x0000bed0
        /*0338*/ 	.word	0x00000009
        /*033c*/ 	.word	0x00000000
        /*0340*/ 	.short	0x010a
        /*0342*/ 	.byte	0x3f
	.zero		1


	//   ....[40]....
        /*0344*/ 	.word	0x0000bf20
        /*0348*/ 	.word	0x00000006
        /*034c*/ 	.word	0x00000000
        /*0350*/ 	.short	0x010a
        /*0352*/ 	.byte	0x3f
	.zero		1


	//   ....[41]....
        /*0354*/ 	.word	0x0000bf70
        /*0358*/ 	.word	0x00000009
        /*035c*/ 	.word	0x00000000
        /*0360*/ 	.short	0x010a
        /*0362*/ 	.byte	0x3f
	.zero		1


	//----- nvinfo : EIATTR_NUM_MBARRIERS
	.align		4
.L_37:
        /*0364*/ 	.byte	0x03, 0x38
        /*0366*/ 	.short	0x0010


	//----- nvinfo : EIATTR_EXIT_INSTR_OFFSETS
	.align		4
        /*0368*/ 	.byte	0x04, 0x1c
        /*036a*/ 	.short	(.L_39 - .L_38)


	//   ....[0]....
.L_38:
        /*036c*/ 	.word	0x00001410


	//   ....[1]....
        /*0370*/ 	.word	0x00001470


	//   ....[2]....
        /*0374*/ 	.word	0x0000aa20


	//   ....[3]....
        /*0378*/ 	.word	0x0000aa50


	//   ....[4]....
        /*037c*/ 	.word	0x0000bbd0


	//----- nvinfo : EIATTR_MAX_THREADS
	.align		4
.L_39:
        /*0380*/ 	.byte	0x04, 0x05
        /*0382*/ 	.short	(.L_41 - .L_40)
.L_40:
        /*0384*/ 	.word	0x00000180
        /*0388*/ 	.word	0x00000001
        /*038c*/ 	.word	0x00000001


	//----- nvinfo : EIATTR_CRS_STACK_SIZE
	.align		4
.L_41:
        /*0390*/ 	.byte	0x04, 0x1e
        /*0392*/ 	.short	(.L_43 - .L_42)
.L_42:
        /*0394*/ 	.word	0x00000000


	//----- nvinfo : EIATTR_CBANK_PARAM_SIZE
	.align		4
.L_43:
        /*0398*/ 	.byte	0x03, 0x19
        /*039a*/ 	.short	0x0470


	//----- nvinfo : EIATTR_PARAM_CBANK
	.align		4
        /*039c*/ 	.byte	0x04, 0x0a
        /*039e*/ 	.short	(.L_45 - .L_44)
	.align		4
.L_44:
        /*03a0*/ 	.word	index@(.nv.constant0._ZN7cutlass13device_kernelINS_4gemm6kernel13GemmUniversalIN4cute5tupleIJiiiiEEENS1_10collective13CollectiveMmaINS1_34MainloopSm90TmaGmmaWarpSpecializedILi5ENS5_IJNS4_1CILi2EEENSA_ILi1EEESC_EEENS1_32KernelTmaWarpSpecializedPingpongEEENS5_IJNSA_ILi64EEENSA_ILi256EEENSA_ILi128EEEEEENS_10bfloat16_tENS5_IJlSC_lEEESK_SL_NS4_8TiledMMAINS4_8MMA_AtomIJNS4_4SM904GMMA28MMA_64x256x16_F32BF16BF16_SSILNSP_5MajorE0ELSR_0ELNSP_7ScaleInE1ELSS_1EEEEEENS4_6LayoutINS5_IJSC_SC_SC_EEENS5_IJNSA_ILi0EEESX_SX_EEEEENS5_IJNS4_10UnderscoreES10_S10_EEEEENS4_13SM90_TMA_LOADENS4_14ComposedLayoutINS4_7SwizzleILi3ELi4ELi3EEENS4_18smem_ptr_flag_bitsILi16EEENSV_INS5_IJNSA_ILi8EEESG_EEENS5_IJSG_SC_EEEEEEEvNS4_8identityENS4_23SM90_TMA_LOAD_MULTICASTES1D_vS1E_EENS_8epilogue10collective6detail29Sm90TmaWarpSpecializedAdapterINS1I_15DefaultEpilogueISK_SL_SL_NS1H_6thread17LinearCombinationISK_Li1EffLNS1M_9ScaleType4KindE0ELNS_15FloatRoundStyleE2ESK_EENS1_15EpilogueDefaultEEEEEvvEEEEvNT_6ParamsE)
        /*03a4*/ 	.short	0x0210
        /*03a6*/ 	.short	0x0470


	//----- nvinfo : EIATTR_SW_WAR
	.align		4
.L_45:
        /*03a8*/ 	.byte	0x04, 0x36
        /*03aa*/ 	.short	(.L_47 - .L_46)
.L_46:
        /*03ac*/ 	.word	0x00000008
.L_47:


//--------------------- .nv.callgraph             --------------------------
	.section	.nv.callgraph,"",@"SHT_CUDA_CALLGRAPH"
	.align	4
	.sectionentsize	8
	.align		4
        /*0000*/ 	.word	0x00000000
	.align		4
        /*0004*/ 	.word	0xffffffff
	.align		4
        /*0008*/ 	.word	index@(_ZN7cutlass13device_kernelINS_4gemm6kernel13GemmUniversalIN4cute5tupleIJiiiiEEENS1_10collective13CollectiveMmaINS1_34MainloopSm90TmaGmmaWarpSpecializedILi5ENS5_IJNS4_1CILi2EEENSA_ILi1EEESC_EEENS1_32KernelTmaWarpSpecializedPingpongEEENS5_IJNSA_ILi64EEENSA_ILi256EEENSA_ILi128EEEEEENS_10bfloat16_tENS5_IJlSC_lEEESK_SL_NS4_8TiledMMAINS4_8MMA_AtomIJNS4_4SM904GMMA28MMA_64x256x16_F32BF16BF16_SSILNSP_5MajorE0ELSR_0ELNSP_7ScaleInE1ELSS_1EEEEEENS4_6LayoutINS5_IJSC_SC_SC_EEENS5_IJNSA_ILi0EEESX_SX_EEEEENS5_IJNS4_10UnderscoreES10_S10_EEEEENS4_13SM90_TMA_LOADENS4_14ComposedLayoutINS4_7SwizzleILi3ELi4ELi3EEENS4_18smem_ptr_flag_bitsILi16EEENSV_INS5_IJNSA_ILi8EEESG_EEENS5_IJSG_SC_EEEEEEEvNS4_8identityENS4_23SM90_TMA_LOAD_MULTICASTES1D_vS1E_EENS_8epilogue10collective6detail29Sm90TmaWarpSpecializedAdapterINS1I_15DefaultEpilogueISK_SL_SL_NS1H_6thread17LinearCombinationISK_Li1EffLNS1M_9ScaleType4KindE0ELNS_15FloatRoundStyleE2ESK_EENS1_15EpilogueDefaultEEEEEvvEEEEvNT_6ParamsE)
	.align		4
        /*000c*/ 	.word	index@(__assertfail)
	.align		4
        /*0010*/ 	.word	0x00000000
	.align		4
        /*0014*/ 	.word	0xfffffffe
	.align		4
        /*0018*/ 	.word	0x00000000
	.align		4
        /*001c*/ 	.word	0xfffffffd
	.align		4
        /*0020*/ 	.word	0x00000000
	.align		4
        /*0024*/ 	.word	0xfffffffc


//--------------------- .nv.constant4             --------------------------
	.section	.nv.constant4,"a",@progbits
	.align	8
	.align		8
.nv.constant4:
        /*0000*/ 	.dword	__assertfail
	.align		8
        /*0008*/ 	.dword	__unnamed_1
	.align		8
        /*0010*/ 	.dword	_ZN39_INTERNAL_ba56bea4_4_k_cu_d4850a46_40434cuda3std3__45__cpo5beginE
	.align		8
        /*0018*/ 	.dword	_ZN39_INTERNAL_ba56bea4_4_k_cu_d4850a46_40434cuda3std3__45__cpo3endE
	.align		8
        /*0020*/ 	.dword	_ZN39_INTERNAL_ba56bea4_4_k_cu_d4850a46_40434cuda3std3__45__cpo6cbeginE
	.align		8
        /*0028*/ 	.dword	_ZN39_INTERNAL_ba56bea4_4_k_cu_d4850a46_40434cuda3std3__45__cpo4cendE
	.align		8
        /*0030*/ 	.dword	_ZN39_INTERNAL_ba56bea4_4_k_cu_d4850a46_40434cuda3std3__441_GLOBAL__N__ba56bea4_4_k_cu_d4850a46_40436ignoreE
	.align		8
        /*0038*/ 	.dword	_ZN39_INTERNAL_ba56bea4_4_k_cu_d4850a46_40434cuda3std3__419piecewise_constructE
	.align		8
        /*0040*/ 	.dword	_ZN39_INTERNAL_ba56bea4_4_k_cu_d4850a46_40434cuda3std3__48in_placeE
	.align		8
        /*0048*/ 	.dword	_ZN39_INTERNAL_ba56bea4_4_k_cu_d4850a46_40434cuda3std6ranges3__45__cpo4swapE
	.align		8
        /*0050*/ 	.dword	_ZN39_INTERNAL_ba56bea4_4_k_cu_d4850a46_40434cuda3std6ranges3__45__cpo9iter_moveE
	.align		8
        /*0058*/ 	.dword	_ZN39_INTERNAL_ba56bea4_4_k_cu_d4850a46_40434cute7productE
	.align		8
        /*0060*/ 	.dword	_ZN39_INTERNAL_ba56bea4_4_k_cu_d4850a46_40434cute1_E
	.align		8
        /*0068*/ 	.dword	$str$22
	.align		8
        /*0070*/ 	.dword	$str$23


//--------------------- .text._ZN7cutlass13device_kernelINS_4gemm6kernel13GemmUniversalIN4cute5tupleIJiiiiEEENS1_10collective13CollectiveMmaINS1_34MainloopSm90TmaGmmaWarpSpecializedILi5ENS5_IJNS4_1CILi2EEENSA_ILi1EEESC_EEENS1_32KernelTmaWarpSpecializedPingpongEEENS5_IJNSA_ILi64EEENSA_ILi256EEENSA_ILi128EEEEEENS_10bfloat16_tENS5_IJlSC_lEEESK_SL_NS4_8TiledMMAINS4_8MMA_AtomIJNS4_4SM904GMMA28MMA_64x256x16_F32BF16BF16_SSILNSP_5MajorE0ELSR_0ELNSP_7ScaleInE1ELSS_1EEEEEENS4_6LayoutINS5_IJSC_SC_SC_EEENS5_IJNSA_ILi0EEESX_SX_EEEEENS5_IJNS4_10UnderscoreES10_S10_EEEEENS4_13SM90_TMA_LOADENS4_14ComposedLayoutINS4_7SwizzleILi3ELi4ELi3EEENS4_18smem_ptr_flag_bitsILi16EEENSV_INS5_IJNSA_ILi8EEESG_EEENS5_IJSG_SC_EEEEEEEvNS4_8identityENS4_23SM90_TMA_LOAD_MULTICASTES1D_vS1E_EENS_8epilogue10collective6detail29Sm90TmaWarpSpecializedAdapterINS1I_15DefaultEpilogueISK_SL_SL_NS1H_6thread17LinearCombinationISK_Li1EffLNS1M_9ScaleType4KindE0ELNS_15FloatRoundStyleE2ESK_EENS1_15EpilogueDefaultEEEEEvvEEEEvNT_6ParamsE --------------------------
	.section	.text._ZN7cutlass13device_kernelINS_4gemm6kernel13GemmUniversalIN4cute5tupleIJiiiiEEENS1_10collective13CollectiveMmaINS1_34MainloopSm90TmaGmmaWarpSpecializedILi5ENS5_IJNS4_1CILi2EEENSA_ILi1EEESC_EEENS1_32KernelTmaWarpSpecializedPingpongEEENS5_IJNSA_ILi64EEENSA_ILi256EEENSA_ILi128EEEEEENS_10bfloat16_tENS5_IJlSC_lEEESK_SL_NS4_8TiledMMAINS4_8MMA_AtomIJNS4_4SM904GMMA28MMA_64x256x16_F32BF16BF16_SSILNSP_5MajorE0ELSR_0ELNSP_7ScaleInE1ELSS_1EEEEEENS4_6LayoutINS5_IJSC_SC_SC_EEENS5_IJNSA_ILi0EEESX_SX_EEEEENS5_IJNS4_10UnderscoreES10_S10_EEEEENS4_13SM90_TMA_LOADENS4_14ComposedLayoutINS4_7SwizzleILi3ELi4ELi3EEENS4_18smem_ptr_flag_bitsILi16EEENSV_INS5_IJNSA_ILi8EEESG_EEENS5_IJSG_SC_EEEEEEEvNS4_8identityENS4_23SM90_TMA_LOAD_MULTICASTES1D_vS1E_EENS_8epilogue10collective6detail29Sm90TmaWarpSpecializedAdapterINS1I_15DefaultEpilogueISK_SL_SL_NS1H_6thread17LinearCombinationISK_Li1EffLNS1M_9ScaleType4KindE0ELNS_15FloatRoundStyleE2ESK_EENS1_15EpilogueDefaultEEEEEvvEEEEvNT_6ParamsE,"ax",@progbits
	.align	128
.text._ZN7cutlass13device_kernelINS_4gemm6kernel13GemmUniversalIN4cute5tupleIJiiiiEEENS1_10collective13CollectiveMmaINS1_34MainloopSm90TmaGmmaWarpSpecializedILi5ENS5_IJNS4_1CILi2EEENSA_ILi1EEESC_EEENS1_32KernelTmaWarpSpecializedPingpongEEENS5_IJNSA_ILi64EEENSA_ILi256EEENSA_ILi128EEEEEENS_10bfloat16_tENS5_IJlSC_lEEESK_SL_NS4_8TiledMMAINS4_8MMA_AtomIJNS4_4SM904GMMA28MMA_64x256x16_F32BF16BF16_SSILNSP_5MajorE0ELSR_0ELNSP_7ScaleInE1ELSS_1EEEEEENS4_6LayoutINS5_IJSC_SC_SC_EEENS5_IJNSA_ILi0EEESX_SX_EEEEENS5_IJNS4_10UnderscoreES10_S10_EEEEENS4_13SM90_TMA_LOADENS4_14ComposedLayoutINS4_7SwizzleILi3ELi4ELi3EEENS4_18smem_ptr_flag_bitsILi16EEENSV_INS5_IJNSA_ILi8EEESG_EEENS5_IJSG_SC_EEEEEEEvNS4_8identityENS4_23SM90_TMA_LOAD_MULTICASTES1D_vS1E_EENS_8epilogue10collective6detail29Sm90TmaWarpSpecializedAdapterINS1I_15DefaultEpilogueISK_SL_SL_NS1H_6thread17LinearCombinationISK_Li1EffLNS1M_9ScaleType4KindE0ELNS_15FloatRoundStyleE2ESK_EENS1_15EpilogueDefaultEEEEEvvEEEEvNT_6ParamsE:
        .type           _ZN7cutlass13device_kernelINS_4gemm6kernel13GemmUniversalIN4cute5tupleIJiiiiEEENS1_10collective13CollectiveMmaINS1_34MainloopSm90TmaGmmaWarpSpecializedILi5ENS5_IJNS4_1CILi2EEENSA_ILi1EEESC_EEENS1_32KernelTmaWarpSpecializedPingpongEEENS5_IJNSA_ILi64EEENSA_ILi256EEENSA_ILi128EEEEEENS_10bfloat16_tENS5_IJlSC_lEEESK_SL_NS4_8TiledMMAINS4_8MMA_AtomIJNS4_4SM904GMMA28MMA_64x256x16_F32BF16BF16_SSILNSP_5MajorE0ELSR_0ELNSP_7ScaleInE1ELSS_1EEEEEENS4_6LayoutINS5_IJSC_SC_SC_EEENS5_IJNSA_ILi0EEESX_SX_EEEEENS5_IJNS4_10UnderscoreES10_S10_EEEEENS4_13SM90_TMA_LOADENS4_14ComposedLayoutINS4_7SwizzleILi3ELi4ELi3EEENS4_18smem_ptr_flag_bitsILi16EEENSV_INS5_IJNSA_ILi8EEESG_EEENS5_IJSG_SC_EEEEEEEvNS4_8identityENS4_23SM90_TMA_LOAD_MULTICASTES1D_vS1E_EENS_8epilogue10collective6detail29Sm90TmaWarpSpecializedAdapterINS1I_15DefaultEpilogueISK_SL_SL_NS1H_6thread17LinearCombinationISK_Li1EffLNS1M_9ScaleType4KindE0ELNS_15FloatRoundStyleE2ESK_EENS1_15EpilogueDefaultEEEEEvvEEEEvNT_6ParamsE,@function
        .size           _ZN7cutlass13device_kernelINS_4gemm6kernel13GemmUniversalIN4cute5tupleIJiiiiEEENS1_10collective13CollectiveMmaINS1_34MainloopSm90TmaGmmaWarpSpecializedILi5ENS5_IJNS4_1CILi2EEENSA_ILi1EEESC_EEENS1_32KernelTmaWarpSpecializedPingpongEEENS5_IJNSA_ILi64EEENSA_ILi256EEENSA_ILi128EEEEEENS_10bfloat16_tENS5_IJlSC_lEEESK_SL_NS4_8TiledMMAINS4_8MMA_AtomIJNS4_4SM904GMMA28MMA_64x256x16_F32BF16BF16_SSILNSP_5MajorE0ELSR_0ELNSP_7ScaleInE1ELSS_1EEEEEENS4_6LayoutINS5_IJSC_SC_SC_EEENS5_IJNSA_ILi0EEESX_SX_EEEEENS5_IJNS4_10UnderscoreES10_S10_EEEEENS4_13SM90_TMA_LOADENS4_14ComposedLayoutINS4_7SwizzleILi3ELi4ELi3EEENS4_18smem_ptr_flag_bitsILi16EEENSV_INS5_IJNSA_ILi8EEESG_EEENS5_IJSG_SC_EEEEEEEvNS4_8identityENS4_23SM90_TMA_LOAD_MULTICASTES1D_vS1E_EENS_8epilogue10collective6detail29Sm90TmaWarpSpecializedAdapterINS1I_15DefaultEpilogueISK_SL_SL_NS1H_6thread17LinearCombinationISK_Li1EffLNS1M_9ScaleType4KindE0ELNS_15FloatRoundStyleE2ESK_EENS1_15EpilogueDefaultEEEEEvvEEEEvNT_6ParamsE,(.L_x_331 - _ZN7cutlass13device_kernelINS_4gemm6kernel13GemmUniversalIN4cute5tupleIJiiiiEEENS1_10collective13CollectiveMmaINS1_34MainloopSm90TmaGmmaWarpSpecializedILi5ENS5_IJNS4_1CILi2EEENSA_ILi1EEESC_EEENS1_32KernelTmaWarpSpecializedPingpongEEENS5_IJNSA_ILi64EEENSA_ILi256EEENSA_ILi128EEEEEENS_10bfloat16_tENS5_IJlSC_lEEESK_SL_NS4_8TiledMMAINS4_8MMA_AtomIJNS4_4SM904GMMA28MMA_64x256x16_F32BF16BF16_SSILNSP_5MajorE0ELSR_0ELNSP_7ScaleInE1ELSS_1EEEEEENS4_6LayoutINS5_IJSC_SC_SC_EEENS5_IJNSA_ILi0EEESX_SX_EEEEENS5_IJNS4_10UnderscoreES10_S10_EEEEENS4_13SM90_TMA_LOADENS4_14ComposedLayoutINS4_7SwizzleILi3ELi4ELi3EEENS4_18smem_ptr_flag_bitsILi16EEENSV_INS5_IJNSA_ILi8EEESG_EEENS5_IJSG_SC_EEEEEEEvNS4_8identityENS4_23SM90_TMA_LOAD_MULTICASTES1D_vS1E_EENS_8epilogue10collective6detail29Sm90TmaWarpSpecializedAdapterINS1I_15DefaultEpilogueISK_SL_SL_NS1H_6thread17LinearCombinationISK_Li1EffLNS1M_9ScaleType4KindE0ELNS_15FloatRoundStyleE2ESK_EENS1_15EpilogueDefaultEEEEEvvEEEEvNT_6ParamsE)
        .other          _ZN7cutlass13device_kernelINS_4gemm6kernel13GemmUniversalIN4cute5tupleIJiiiiEEENS1_10collective13CollectiveMmaINS1_34MainloopSm90TmaGmmaWarpSpecializedILi5ENS5_IJNS4_1CILi2EEENSA_ILi1EEESC_EEENS1_32KernelTmaWarpSpecializedPingpongEEENS5_IJNSA_ILi64EEENSA_ILi256EEENSA_ILi128EEEEEENS_10bfloat16_tENS5_IJlSC_lEEESK_SL_NS4_8TiledMMAINS4_8MMA_AtomIJNS4_4SM904GMMA28MMA_64x256x16_F32BF16BF16_SSILNSP_5MajorE0ELSR_0ELNSP_7ScaleInE1ELSS_1EEEEEENS4_6LayoutINS5_IJSC_SC_SC_EEENS5_IJNSA_ILi0EEESX_SX_EEEEENS5_IJNS4_10UnderscoreES10_S10_EEEEENS4_13SM90_TMA_LOADENS4_14ComposedLayoutINS4_7SwizzleILi3ELi4ELi3EEENS4_18smem_ptr_flag_bitsILi16EEENSV_INS5_IJNSA_ILi8EEESG_EEENS5_IJSG_SC_EEEEEEEvNS4_8identityENS4_23SM90_TMA_LOAD_MULTICASTES1D_vS1E_EENS_8epilogue10collective6detail29Sm90TmaWarpSpecializedAdapterINS1I_15DefaultEpilogueISK_SL_SL_NS1H_6thread17LinearCombinationISK_Li1EffLNS1M_9ScaleType4KindE0ELNS_15FloatRoundStyleE2ESK_EENS1_15EpilogueDefaultEEEEEvvEEEEvNT_6ParamsE,@"STO_CUDA_ENTRY STV_DEFAULT"
_ZN7cutlass13device_kernelINS_4gemm6kernel13GemmUniversalIN4cute5tupleIJiiiiEEENS1_10collective13CollectiveMmaINS1_34MainloopSm90TmaGmmaWarpSpecializedILi5ENS5_IJNS4_1CILi2EEENSA_ILi1EEESC_EEENS1_32KernelTmaWarpSpecializedPingpongEEENS5_IJNSA_ILi64EEENSA_ILi256EEENSA_ILi128EEEEEENS_10bfloat16_tENS5_IJlSC_lEEESK_SL_NS4_8TiledMMAINS4_8MMA_AtomIJNS4_4SM904GMMA28MMA_64x256x16_F32BF16BF16_SSILNSP_5MajorE0ELSR_0ELNSP_7ScaleInE1ELSS_1EEEEEENS4_6LayoutINS5_IJSC_SC_SC_EEENS5_IJNSA_ILi0EEESX_SX_EEEEENS5_IJNS4_10UnderscoreES10_S10_EEEEENS4_13SM90_TMA_LOADENS4_14ComposedLayoutINS4_7SwizzleILi3ELi4ELi3EEENS4_18smem_ptr_flag_bitsILi16EEENSV_INS5_IJNSA_ILi8EEESG_EEENS5_IJSG_SC_EEEEEEEvNS4_8identityENS4_23SM90_TMA_LOAD_MULTICASTES1D_vS1E_EENS_8epilogue10collective6detail29Sm90TmaWarpSpecializedAdapterINS1I_15DefaultEpilogueISK_SL_SL_NS1H_6thread17LinearCombinationISK_Li1EffLNS1M_9ScaleType4KindE0ELNS_15FloatRoundStyleE2ESK_EENS1_15EpilogueDefaultEEEEEvvEEEEvNT_6ParamsE:
[----:B------:R-:W0:Y:S02]  /*0000*/  LDC R1, c[0x0][0x28] ;  /* 0x00000a00ff017b82 */ /* 0x000e240000000800 */
[----:B0-----:R-:W-:Y:S01]  /*0010*/  VIADD R1, R1, 0xfffffff8 ;  /* 0xfffffff801017836 */ /* 0x001fe20000000000 */
[----:B------:R-:W0:Y:S01]  /*0020*/  S2R R4, SR_TID.X ;  /* 0x0000000000047919 */ /* 0x000e220000002100 */
[----:B------:R-:W-:Y:S01]  /*0030*/  ELECT P0, URZ, PT ;  /* 0x00000000003f782f */ /* 0x000fe20003800000 */
[----:B------:R-:W-:Y:S01]  /*0040*/  BSSY B0, `(.L_x_0) ;  /* 0x000000f000007945 */ /* 0x000fe20003800000 */
[--C-:B0-----:R-:W-:Y:S02]  /*0050*/  SHF.R.U32.HI R2, RZ, 0x5, R4.reuse ;  /* 0x00000005ff027819 */ /* 0x101fe40000011604 */
[----:B------:R-:W-:-:S03]  /*0060*/  SHF.R.U32.HI R7, RZ, 0x7, R4 ;  /* 0x00000007ff077819 */ /* 0x000fc60000011604 */
[----:B------:R-:W0:Y:S04]  /*0070*/  SHFL.IDX PT, R5, R2, RZ, 0x1f ;  /* 0x00001fff02057589 */ /* 0x000e2800000e0000 */
[----:B------:R1:W2:Y:S01]  /*0080*/  SHFL.IDX PT, R10, R7, RZ, 0x1f ;  /* 0x00001fff070a7589 */ /* 0x0002a200000e0000 */
[----:B0-----:R-:W-:-:S13]  /*0090*/  ISETP.NE.OR P0, PT, R5, RZ, !P0 ;  /* 0x000000ff0500720c */ /* 0x001fda0004705670 */
[----:B-12---:R-:W-:Y:S05]  /*00a0*/  @P0 BRA `(.L_x_1) ;  /* 0x0000000000200947 */ /* 0x006fea0003800000 */
[----:B------:R-:W-:Y:S02]  /*00b0*/  ULDC.64 UR4, c[0x0][0x198] ;  /* 0x0000660000047ab9 */ /* 0x000fe40000000a00 */
[----:B------:R-:W-:Y:S02]  /*00c0*/  UIADD3 UR6, UP0, UR4, 0xf0, URZ ;  /* 0x000000f004067890 */ /* 0x000fe4000ff1e03f */
[----:B------:R-:W-:Y:S02]  /*00d0*/  UIADD3 UR4, UP1, UR4, 0x1f0, URZ ;  /* 0x000001f004047890 */ /* 0x000fe4000ff3e03f */
[----:B------:R-:W-:Y:S02]  /*00e0*/  UIADD3.X UR7, URZ, UR5, URZ, UP0, !UPT ;  /* 0x000000053f077290 */ /* 0x000fe400087fe43f */
[----:B------:R-:W-:-:S07]  /*00f0*/  UIADD3.X UR5, URZ, UR5, URZ, UP1, !UPT ;  /* 0x000000053f057290 */ /* 0x000fce0008ffe43f */
[----:B------:R0:W-:Y:S02]  /*0100*/  UTMACCTL.PF [UR6] ;  /* 0x00000000060079b9 */ /* 0x0001e40008040000 */
[----:B------:R0:W-:Y:S02]  /*0110*/  UTMACCTL.PF [UR4] ;  /* 0x00000000040079b9 */ /* 0x0001e40008040000 */
[----:B0-----:R-:W-:Y:S01]  /*0120*/  NOP ;  /* 0x0000000000007918 */ /* 0x001fe20000000000 */
.L_x_1:
[----:B------:R-:W-:Y:S05]  /*0130*/  BSYNC B0 ;  /* 0x0000000000007941 */ /* 0x000fea0003800000 */
.L_x_0:
[----:B------:R-:W0:Y:S01]  /*0140*/  SHFL.IDX PT, R8, R2, RZ, 0x1f ;  /* 0x00001fff02087589 */ /* 0x000e2200000e0000 */
[----:B------:R-:W-:-:S04]  /*0150*/  SHF.R.S32.HI R3, RZ, 0x1f, R4 ;  /* 0x0000001fff037819 */ /* 0x000fc80000011404 */
[----:B------:R-:W-:Y:S02]  /*0160*/  LEA.HI R3, R3, R4, RZ, 0x7 ;  /* 0x0000000403037211 */ /* 0x000fe400078f38ff */
[----:B0-----:R-:W-:-:S13]  /*0170*/  ISETP.NE.AND P0, PT, R8, RZ, PT ;  /* 0x000000ff0800720c */ /* 0x001fda0003f05270 */
[----:B------:R-:W-:Y:S05]  /*0180*/  @P0 BRA `(.L_x_2) ;  /* 0x0000000000600947 */ /* 0x000fea0003800000 */
[----:B------:R-:W0:Y:S01]  /*0190*/  S2UR UR8, SR_CgaCtaId ;  /* 0x00000000000879c3 */ /* 0x000e220000008800 */
[----:B------:R-:W-:Y:S01]  /*01a0*/  UMOV UR4, 0x400 ;  /* 0x0000040000047882 */ /* 0x000fe20000000000 */
[----:B------:R-:W-:Y:S01]  /*01b0*/  UMOV UR5, 0x1 ;  /* 0x0000000100057882 */ /* 0x000fe20000000000 */
[----:B------:R-:W-:Y:S01]  /*01c0*/  UMOV UR6, 0x2 ;  /* 0x0000000200067882 */ /* 0x000fe20000000000 */
[----:B------:R-:W-:Y:S01]  /*01d0*/  ELECT P0, URZ, PT ;  /* 0x00000000003f782f */ /* 0x000fe20003800000 */
[----:B------:R-:W-:-:S04]  /*01e0*/  UIADD3 UR6, -UR6, 0x100000, URZ ;  /* 0x0010000006067890 */ /* 0x000fc8000fffe13f */
[----:B------:R-:W-:Y:S02]  /*01f0*/  USHF.L.U32 UR7, UR6, 0xb, URZ ;  /* 0x0000000b06077899 */ /* 0x000fe4000800063f */
[----:B------:R-:W-:Y:S02]  /*0200*/  USHF.L.U32 UR6, UR6, 0x1, URZ ;  /* 0x0000000106067899 */ /* 0x000fe4000800063f */
[----:B0-----:R-:W-:Y:S02]  /*0210*/  ULEA UR8, UR8, UR4, 0x18 ;  /* 0x0000000408087291 */ /* 0x001fe4000f8ec03f */
[----:B------:R-:W-:-:S04]  /*0220*/  UIADD3 UR4, -UR5, 0x100000, URZ ;  /* 0x0010000005047890 */ /* 0x000fc8000fffe13f */
[----:B------:R-:W-:Y:S02]  /*0230*/  USHF.L.U32 UR5, UR4, 0xb, URZ ;  /* 0x0000000b04057899 */ /* 0x000fe4000800063f */
[----:B------:R-:W-:Y:S01]  /*0240*/  USHF.L.U32 UR4, UR4, 0x1, URZ ;  /* 0x0000000104047899 */ /* 0x000fe2000800063f */
[----:B------:R-:W0:Y:S11]  /*0250*/  FENCE.VIEW.ASYNC.S ;  /* 0x00000000000073c6 */ /* 0x000e360000000000 */
[----:B0-----:R0:W1:Y:S01]  /*0260*/  SYNCS.EXCH.64 URZ, [UR8], UR4 ;  /* 0x00000004083f75b2 */ /* 0x0010620008000100 */
[----:B------:R0:W2:Y:S01]  /*0270*/  SYNCS.EXCH.64 URZ, [UR8+0x28], UR6 ;  /* 0x00002806083f75b2 */ /* 0x0000a20008000100 */
[----:B------:R0:W3:Y:S01]  /*0280*/  SYNCS.EXCH.64 URZ, [UR8+0x8], UR4 ;  /* 0x00000804083f75b2 */ /* 0x0000e20008000100 */
[----:B------:R0:W4:Y:S01]  /*0290*/  SYNCS.EXCH.64 URZ, [UR8+0x30], UR6 ;  /* 0x00003006083f75b2 */ /* 0x0001220008000100 */
[----:B------:R0:W0:Y:S01]  /*02a0*/  SYNCS.EXCH.64 URZ, [UR8+0x10], UR4 ;  /* 0x00001004083f75b2 */ /* 0x0000220008000100 */
[----:B------:R0:W0:Y:S01]  /*02b0*/  SYNCS.EXCH.64 URZ, [UR8+0x38], UR6 ;  /* 0x00003806083f75b2 */ /* 0x0000220008000100 */
[----:B------:R0:W0:Y:S01]  /*02c0*/  SYNCS.EXCH.64 URZ, [UR8+0x18], UR4 ;  /* 0x00001804083f75b2 */ /* 0x0000220008000100 */
[----:B------:R0:W0:Y:S01]  /*02d0*/  SYNCS.EXCH.64 URZ, [UR8+0x40], UR6 ;  /* 0x00004006083f75b2 */ /* 0x0000220008000100 */
[----:B------:R0:W0:Y:S01]  /*02e0*/  SYNCS.EXCH.64 URZ, [UR8+0x20], UR4 ;  /* 0x00002004083f75b2 */ /* 0x0000220008000100 */
[----:B------:R0:W0:Y:S01]  /*02f0*/  SYNCS.EXCH.64 URZ, [UR8+0x48], UR6 ;  /* 0x00004806083f75b2 */ /* 0x0000220008000100 */
[----:B------:R-:W-:Y:S01]  /*0300*/  NOP ;  /* 0x0000000000007918 */ /* 0x000fe20000000000 */
.L_x_2:
[----:B------:R-:W5:Y:S01]  /*0310*/  SHFL.IDX PT, R13, R2, RZ, 0x1f ;  /* 0x00001fff020d7589 */ /* 0x000f6200000e0000 */
[----:B------:R-:W1:Y:S01]  /*0320*/  S2UR UR12, SR_CTAID.X ;  /* 0x00000000000c79c3 */ /* 0x000e620000002500 */
[----:B------:R-:W-:Y:S02]  /*0330*/  LOP3.LUT R3, R3, 0xffffff80, RZ, 0xc0, !PT ;  /* 0xffffff8003037812 */ /* 0x000fe400078ec0ff */
[----:B------:R-:W-:Y:S01]  /*0340*/  ELECT P0, URZ, PT ;  /* 0x00000000003f782f */ /* 0x000fe20003800000 */
[----:B------:R2:W3:Y:S01]  /*0350*/  SHFL.IDX PT, R12, R2, RZ, 0x1f ;  /* 0x00001fff020c7589 */ /* 0x0004e200000e0000 */
[----:B------:R-:W-:Y:S01]  /*0360*/  ELECT P1, URZ, PT ;  /* 0x00000000003f782f */ /* 0x000fe20003820000 */
[----:B------:R-:W-:Y:S01]  /*0370*/  NOP ;  /* 0x0000000000007918 */ /* 0x000fe20000000000 */
[----:B------:R-:W-:Y:S01]  /*0380*/  IMAD.IADD R3, R4, 0x1, -R3 ;  /* 0x0000000104037824 */ /* 0x000fe200078e0a03 */
[----:B------:R-:W4:Y:S01]  /*0390*/  S2R R6, SR_CTAID.Y ;  /* 0x0000000000067919 */ /* 0x000f220000002600 */
[----:B0-----:R-:W-:Y:S01]  /*03a0*/  ULDC UR4, c[0x0][0x150] ;  /* 0x0000540000047ab9 */ /* 0x001fe20000000800 */
[----:B------:R-:W0:Y:S01]  /*03b0*/  LDC R14, c[0x0][0x144] ;  /* 0x00005100ff0e7b82 */ /* 0x000e220000000800 */
[----:B------:R-:W-:Y:S01]  /*03c0*/  UMOV UR11, 0x80 ;  /* 0x00000080000b7882 */ /* 0x000fe20000000000 */
[----:B------:R-:W-:Y:S01]  /*03d0*/  SHF.R.S32.HI R0, RZ, 0x1f, R3 ;  /* 0x0000001fff007819 */ /* 0x000fe20000011403 */
[----:B------:R-:W-:Y:S01]  /*03e0*/  NOP ;  /* 0x0000000000007918 */ /* 0x000fe20000000000 */
[C---:B------:R-:W-:Y:S01]  /*03f0*/  VIADD R35, R10.reuse, 0xffffffff ;  /* 0xffffffff0a237836 */ /* 0x040fe20000000000 */
[----:B------:R-:W-:Y:S01]  /*0400*/  ISETP.NE.AND P4, PT, R10, RZ, PT ;  /* 0x000000ff0a00720c */ /* 0x000fe20003f85270 */
[----:B------:R-:W-:Y:S01]  /*0410*/  IMAD.MOV.U32 R153, RZ, RZ, 0x1 ;  /* 0x00000001ff997424 */ /* 0x000fe200078e00ff */
[----:B------:R-:W-:Y:S01]  /*0420*/  LEA.HI R9, R0, R3, RZ, 0x3 ;  /* 0x0000000300097211 */ /* 0x000fe200078f18ff */
[----:B------:R-:W0:Y:S01]  /*0430*/  LDC R15, c[0x0][0x140] ;  /* 0x00005000ff0f7b82 */ /* 0x000e220000000800 */
[----:B------:R-:W-:-:S02]  /*0440*/  ISETP.GE.U32.AND P6, PT, R35, 0x2, PT ;  /* 0x000000022300780c */ /* 0x000fc40003fc6070 */
[--C-:B------:R-:W-:Y:S02]  /*0450*/  SHF.R.S32.HI R11, RZ, 0x3, R9.reuse ;  /* 0x00000003ff0b7819 */ /* 0x100fe40000011409 */
[----:B--2---:R-:W-:Y:S02]  /*0460*/  SHF.R.S32.HI R2, RZ, 0x1f, R9 ;  /* 0x0000001fff027819 */ /* 0x004fe40000011409 */
[----:B------:R-:W-:Y:S01]  /*0470*/  SHF.R.S32.HI R9, RZ, 0x1f, R8 ;  /* 0x0000001fff097819 */ /* 0x000fe20000011408 */
[----:B------:R-:W2:Y:S01]  /*0480*/  LDC R25, c[0x0][0x148] ;  /* 0x00005200ff197b82 */ /* 0x000ea20000000800 */
[----:B-----5:R-:W-:Y:S02]  /*0490*/  ISETP.NE.OR P0, PT, R13, RZ, !P0 ;  /* 0x000000ff0d00720c */ /* 0x020fe40004705670 */
[----:B-1----:R-:W-:Y:S02]  /*04a0*/  I2FP.F32.U32 R13, UR12 ;  /* 0x0000000c000d7c45 */ /* 0x002fe40008201000 */
[----:B------:R-:W-:-:S02]  /*04b0*/  LEA.HI R2, R2, R11, RZ, 0x2 ;  /* 0x0000000b02027211 */ /* 0x000fc400078f10ff */
[----:B------:R-:W-:Y:S01]  /*04c0*/  LEA.HI R9, R9, R8, RZ, 0x2 ;  /* 0x0000000809097211 */ /* 0x000fe200078f10ff */
[----:B------:R-:W-:Y:S01]  /*04d0*/  FMUL R13, R13, UR4 ;  /* 0x000000040d0d7c20 */ /* 0x000fe20008400000 */
[----:B---3--:R-:W-:Y:S01]  /*04e0*/  ISETP.NE.OR P1, PT, R12, RZ, !P1 ;  /* 0x000000ff0c00720c */ /* 0x008fe20004f25670 */
[----:B------:R-:W-:Y:S01]  /*04f0*/  ULDC UR4, c[0x0][0x154] ;  /* 0x0000550000047ab9 */ /* 0x000fe20000000800 */
[----:B------:R-:W-:Y:S02]  /*0500*/  LOP3.LUT R12, R2, 0xfffffffc, RZ, 0xc0, !PT ;  /* 0xfffffffc020c7812 */ /* 0x000fe400078ec0ff */
[----:B------:R-:W-:Y:S01]  /*0510*/  LOP3.LUT R9, R9, 0x3ffffffc, RZ, 0xc0, !PT ;  /* 0x3ffffffc09097812 */ /* 0x000fe200078ec0ff */
[----:B------:R-:W1:Y:S01]  /*0520*/  F2I.U32.TRUNC.NTZ R13, R13 ;  /* 0x0000000d000d7305 */ /* 0x000e62000020f000 */
[----:B------:R-:W-:Y:S01]  /*0530*/  SHF.R.S32.HI R2, RZ, 0x1f, R5 ;  /* 0x0000001fff027819 */ /* 0x000fe20000011405 */
[----:B------:R-:W-:Y:S01]  /*0540*/  IMAD.IADD R12, R11, 0x1, -R12 ;  /* 0x000000010b0c7824 */ /* 0x000fe200078e0a0c */
[----:B------:R-:W-:Y:S01]  /*0550*/  VOTEU.ALL UP1, P0 ;  /* 0x00000000003f7886 */ /* 0x000fe20000020000 */
[----:B------:R-:W-:Y:S01]  /*0560*/  IMAD.IADD R9, R8, 0x1, -R9 ;  /* 0x0000000108097824 */ /* 0x000fe200078e0a09 */
[----:B------:R-:W-:Y:S01]  /*0570*/  LEA.HI R2, R2, R5, RZ, 0x2 ;  /* 0x0000000502027211 */ /* 0x000fe200078f10ff */
[----:B------:R-:W-:Y:S01]  /*0580*/  VOTEU.ALL UP0, P0 ;  /* 0x00000000003f7886 */ /* 0x000fe20000000000 */
[----:B----4-:R-:W-:Y:S01]  /*0590*/  I2FP.F32.U32 R8, R6 ;  /* 0x0000000600087245 */ /* 0x010fe20000201000 */
[----:B------:R-:W-:Y:S01]  /*05a0*/  IMAD R9, R9, 0x4, R12 ;  /* 0x0000000409097824 */ /* 0x000fe200078e020c */
[----:B------:R-:W-:Y:S01]  /*05b0*/  LOP3.LUT R2, R2, 0xfffffffc, RZ, 0xc0, !PT ;  /* 0xfffffffc02027812 */ /* 0x000fe200078ec0ff */
[----:B------:R-:W-:Y:S01]  /*05c0*/  VOTEU.ALL UP2, P1 ;  /* 0x00000000003f7886 */ /* 0x000fe20000840000 */
[----:B------:R-:W3:Y:S01]  /*05d0*/  @!UP1 S2UR UR7, SR_CgaCtaId ;  /* 0x00000000000799c3 */ /* 0x000ee20000008800 */
[----:B------:R-:W-:Y:S01]  /*05e0*/  FMUL R8, R8, UR4 ;  /* 0x0000000408087c20 */ /* 0x000fe20008400000 */
[----:B------:R-:W-:Y:S01]  /*05f0*/  IMAD.SHL.U32 R152, R9, 0x4, RZ ;  /* 0x0000000409987824 */ /* 0x000fe200078e00ff */
[----:B------:R-:W-:Y:S01]  /*0600*/  UMOV UR4, 0x20 ;  /* 0x0000002000047882 */ /* 0x000fe20000000000 */
[----:B------:R-:W-:Y:S01]  /*0610*/  IMAD.IADD R5, R5, 0x1, -R2 ;  /* 0x0000000105057824 */ /* 0x000fe200078e0a02 */
[----:B------:R-:W-:Y:S01]  /*0620*/  LEA.HI R2, R9, R9, RZ, 0x1 ;  /* 0x0000000909027211 */ /* 0x000fe200078f08ff */
[----:B-1----:R-:W-:Y:S01]  /*0630*/  IMAD.MOV R13, RZ, RZ, -R13 ;  /* 0x000000ffff0d7224 */ /* 0x002fe200078e0a0d */
[----:B------:R-:W1:Y:S01]  /*0640*/  F2I.U32.TRUNC.NTZ R8, R8 ;  /* 0x0000000800087305 */ /* 0x000e62000020f000 */
[----:B------:R-:W4:Y:S01]  /*0650*/  @!UP2 S2UR UR10, SR_CgaCtaId ;  /* 0x00000000000aa9c3 */ /* 0x000f220000008800 */
[----:B------:R-:W-:Y:S01]  /*0660*/  LOP3.LUT R2, R2, 0xfffffffe, RZ, 0xc0, !PT ;  /* 0xfffffffe02027812 */ /* 0x000fe200078ec0ff */
[----:B0-----:R-:W-:Y:S01]  /*0670*/  IMAD R21, R14, R13, UR12 ;  /* 0x0000000c0e157e24 */ /* 0x001fe2000f8e020d */
[----:B------:R-:W-:Y:S01]  /*0680*/  @!UP1 UMOV UR6, 0x400 ;  /* 0x0000040000069882 */ /* 0x000fe20000000000 */
[----:B------:R-:W-:-:S04]  /*0690*/  @!UP1 UIADD3 UR4, -UR4, 0x100000, URZ ;  /* 0x0010000004049890 */ /* 0x000fc8000fffe13f */
[----:B------:R-:W-:Y:S02]  /*06a0*/  @!UP1 USHF.L.U32 UR5, UR4, 0xb, URZ ;  /* 0x0000000b04059899 */ /* 0x000fe4000800063f */
[----:B------:R-:W-:Y:S01]  /*06b0*/  @!UP1 USHF.L.U32 UR4, UR4, 0x1, URZ ;  /* 0x0000000104049899 */ /* 0x000fe2000800063f */
[C---:B------:R-:W-:Y:S01]  /*06c0*/  LOP3.LUT R152, R9.reuse, 0xc, R152, 0x78, !PT ;  /* 0x0000000c09987812 */ /* 0x040fe200078e7898 */
[----:B------:R-:W-:Y:S01]  /*06d0*/  IMAD.IADD R2, R9, 0x1, -R2 ;  /* 0x0000000109027824 */ /* 0x000fe200078e0a02 */
[----:B------:R-:W-:Y:S01]  /*06e0*/  @!UP2 UMOV UR9, 0x400 ;  /* 0x000004000009a882 */ /* 0x000fe20000000000 */
[----:B------:R-:W-:Y:S01]  /*06f0*/  VOTEU.ALL UP3, P1 ;  /* 0x00000000003f7886 */ /* 0x000fe20000860000 */
[----:B------:R-:W-:Y:S01]  /*0700*/  VOTEU.ALL UP4, P1 ;  /* 0x00000000003f7886 */ /* 0x000fe20000880000 */
[----:B------:R-:W-:Y:S01]  /*0710*/  VOTEU.ALL UP5, P1 ;  /* 0x00000000003f7886 */ /* 0x000fe200008a0000 */
[----:B------:R-:W-:Y:S01]  /*0720*/  ISETP.NE.AND P3, PT, R2, R21, PT ;  /* 0x000000150200720c */ /* 0x000fe20003f65270 */
[----:B------:R0:W0:Y:S01]  /*0730*/  SHFL.IDX PT, R14, R7, RZ, 0x1f ;  /* 0x00001fff070e7589 */ /* 0x00002200000e0000 */
[----:B------:R-:W-:Y:S01]  /*0740*/  ISETP.EQ.U32.AND P2, PT, R15, 0x1, PT ;  /* 0x000000010f00780c */ /* 0x000fe20003f42070 */
[----:B-1----:R-:W-:Y:S01]  /*0750*/  IMAD.MOV R20, RZ, RZ, -R8 ;  /* 0x000000ffff147224 */ /* 0x002fe200078e0a08 */
[----:B---3--:R-:W-:-:S02]  /*0760*/  @!UP1 ULEA UR8, UR7, UR6, 0x18 ;  /* 0x0000000607089291 */ /* 0x008fc4000f8ec03f */
[----:B------:R-:W-:-:S04]  /*0770*/  @!UP2 UIADD3 UR6, -UR11, 0x100000, URZ ;  /* 0x001000000b06a890 */ /* 0x000fc8000fffe13f */
[----:B------:R-:W-:Y:S02]  /*0780*/  @!UP2 USHF.L.U32 UR7, UR6, 0xb, URZ ;  /* 0x0000000b0607a899 */ /* 0x000fe4000800063f */
[----:B------:R-:W-:Y:S01]  /*0790*/  @!UP2 USHF.L.U32 UR6, UR6, 0x1, URZ ;  /* 0x000000010606a899 */ /* 0x000fe2000800063f */
[----:B--2---:R-:W-:Y:S01]  /*07a0*/  IMAD R9, R25, R20, R6 ;  /* 0x0000001419097224 */ /* 0x004fe200078e0206 */
[----:B------:R-:W-:Y:S01]  /*07b0*/  VOTEU.ALL UP1, P0 ;  /* 0x00000000003f7886 */ /* 0x000fe20000020000 */
[----:B------:R-:W-:Y:S01]  /*07c0*/  LOP3.LUT P0, RZ, R3, 0x7, RZ, 0xc0, !PT ;  /* 0x0000000703ff7812 */ /* 0x000fe2000780c0ff */
[----:B----4-:R-:W-:Y:S01]  /*07d0*/  @!UP2 ULEA UR9, UR10, UR9, 0x18 ;  /* 0x000000090a09a291 */ /* 0x010fe2000f8ec03f */
[----:B------:R-:W-:Y:S01]  /*07e0*/  @P3 LEA.HI R2, R152, R152, RZ, 0x1 ;  /* 0x0000009898023211 */ /* 0x000fe200078f08ff */
[----:B------:R-:W-:Y:S01]  /*07f0*/  VOTEU.ALL UP2, P1 ;  /* 0x00000000003f7886 */ /* 0x000fe20000840000 */
[----:B------:R-:W-:Y:S01]  /*0800*/  ISETP.NE.AND P1, PT, R5, 0x3, PT ;  /* 0x000000030500780c */ /* 0x000fe20003f25270 */
[----:B------:R-:W1:Y:S02]  /*0810*/  FENCE.VIEW.ASYNC.S ;  /* 0x00000000000073c6 */ /* 0x000e640000000000 */
[----:B-1----:R1:W2:Y:S01]  /*0820*/  @!UP0 SYNCS.EXCH.64 URZ, [UR8+0x80], UR4 ;  /* 0x00008004083f85b2 */ /* 0x0022a20008000100 */
[----:B------:R-:W-:-:S02]  /*0830*/  @P3 SHF.R.S32.HI R2, RZ, 0x1, R2 ;  /* 0x00000001ff023819 */ /* 0x000fc40000011402 */
[----:B------:R-:W-:Y:S02]  /*0840*/  ISETP.EQ.OR P1, PT, R5, RZ, !P1 ;  /* 0x000000ff0500720c */ /* 0x000fe40004f22670 */
[----:B------:R-:W-:Y:S02]  /*0850*/  @P3 ISETP.NE.AND P5, PT, R2, R9, PT ;  /* 0x000000090200320c */ /* 0x000fe40003fa5270 */
[----:B------:R-:W-:Y:S02]  /*0860*/  ISETP.LT.U32.AND P0, PT, R152, 0x2, !P0 ;  /* 0x000000029800780c */ /* 0x000fe40004701070 */
[----:B------:R-:W-:Y:S02]  /*0870*/  ISETP.EQ.AND P1, PT, R10, RZ, P1 ;  /* 0x000000ff0a00720c */ /* 0x000fe40000f22270 */
[----:B------:R-:W-:Y:S02]  /*0880*/  SEL R2, RZ, 0x1, !P0 ;  /* 0x00000001ff027807 */ /* 0x000fe40004000000 */
[----:B------:R-:W-:-:S02]  /*0890*/  @P3 SEL R153, RZ, 0x1, P5 ;  /* 0x00000001ff993807 */ /* 0x000fc40002800000 */
[----:B------:R-:W-:Y:S01]  /*08a0*/  SEL R16, RZ, 0x1, !P1 ;  /* 0x00000001ff107807 */ /* 0x000fe20004800000 */
[----:B------:R1:W3:Y:S01]  /*08b0*/  @!UP1 SYNCS.EXCH.64 URZ, [UR8+0x88], UR4 ;  /* 0x00008804083f95b2 */ /* 0x0002e20008000100 */
[----:B------:R-:W-:Y:S01]  /*08c0*/  NOP ;  /* 0x0000000000007918 */ /* 0x000fe20000000000 */
[----:B------:R-:W-:Y:S02]  /*08d0*/  LOP3.LUT R153, R153, R2, RZ, 0xc0, !PT ;  /* 0x0000000299997212 */ /* 0x000fe400078ec0ff */
[----:B------:R-:W-:Y:S01]  /*08e0*/  SEL R16, R16, 0x2, P6 ;  /* 0x0000000210107807 */ /* 0x000fe20003000000 */
[----:B------:R1:W4:Y:S01]  /*08f0*/  @!UP2 SYNCS.EXCH.64 URZ, [UR9+0x60], UR6 ;  /* 0x00006006093fa5b2 */ /* 0x0003220008000100 */
[----:B------:R1:W0:Y:S01]  /*0900*/  @!UP3 SYNCS.EXCH.64 URZ, [UR9+0x68], UR6 ;  /* 0x00006806093fb5b2 */ /* 0x0002220008000100 */
[----:B------:R1:W0:Y:S01]  /*0910*/  @!UP4 SYNCS.EXCH.64 URZ, [UR9+0x70], UR6 ;  /* 0x00007006093fc5b2 */ /* 0x0002220008000100 */
[----:B------:R1:W0:Y:S01]  /*0920*/  @!UP5 SYNCS.EXCH.64 URZ, [UR9+0x78], UR6 ;  /* 0x00007806093fd5b2 */ /* 0x0002220008000100 */
[----:B------:R-:W-:Y:S01]  /*0930*/  NOP ;  /* 0x0000000000007918 */ /* 0x000fe20000000000 */
[----:B-12---:R-:W-:Y:S05]  /*0940*/  @!P2 BRA `(.L_x_3) ;  /* 0x000000000008a947 */ /* 0x006fea0003800000 */
[----:B0--34-:R-:W-:Y:S01]  /*0950*/  UCGABAR_ARV ;  /* 0x00000000000079c7 */ /* 0x019fe20008000000 */
[----:B------:R-:W-:Y:S05]  /*0960*/  BRA `(.L_x_4) ;  /* 0x0000000000047947 */ /* 0x000fea0003800000 */
.L_x_3:
[----:B0--34-:R-:W-:Y:S01]  /*0970*/  NOP ;  /* 0x0000000000007918 */ /* 0x019fe20000000000 */
.L_x_4:
[----:B------:R-:W-:Y:S01]  /*0980*/  ULDC.64 UR4, c[0x0][0x598] ;  /* 0x0001660000047ab9 */ /* 0x000fe20000000a00 */
[----:B------:R-:W-:Y:S01]  /*0990*/  ULDC.64 UR36, c[0x0][0x208] ;  /* 0x0000820000247ab9 */ /* 0x000fe20000000a00 */
[----:B------:R-:W-:-:S04]  /*09a0*/  ISETP.NE.U32.AND P0, PT, RZ, UR4, PT ;  /* 0x00000004ff007c0c */ /* 0x000fc8000bf05070 */
[----:B------:R-:W-:-:S13]  /*09b0*/  ISETP.NE.AND.EX P0, PT, RZ, UR5, PT, P0 ;  /* 0x00000005ff007c0c */ /* 0x000fda000bf05300 */
[----:B------:R-:W-:Y:S05]  /*09c0*/  @!P0 BRA `(.L_x_5) ;  /* 0x00000000001c8947 */ /* 0x000fea0003800000 */
[----:B------:R-:W0:Y:S02]  /*09d0*/  LDC.64 R8, c[0x0][0x598] ;  /* 0x00016600ff087b82 */ /* 0x000e240000000a00 */
[----:B0-----:R-:W2:Y:S02]  /*09e0*/  LDG.E.64 R8, desc[UR36][R8.64] ;  /* 0x0000002408087981 */ /* 0x001ea4000c1e1b00 */
[----:B--2---:R-:W-:-:S04]  /*09f0*/  ISETP.NE.U32.AND P0, PT, R8, RZ, PT ;  /* 0x000000ff0800720c */ /* 0x004fc80003f05070 */
[----:B------:R-:W-:-:S13]  /*0a00*/  ISETP.NE.AND.EX P0, PT, R9, RZ, PT, P0 ;  /* 0x000000ff0900720c */ /* 0x000fda0003f05300 */
[----:B------:R-:W-:Y:S05]  /*0a10*/  @!P0 BRA `(.L_x_5) ;  /* 0x0000000000088947 */ /* 0x000fea0003800000 */
[----:B------:R0:W5:Y:S01]  /*0a20*/  LD.E R154, desc[UR36][R8.64] ;  /* 0x00000024089a7980 */ /* 0x000162000c101900 */
[----:B------:R-:W-:Y:S05]  /*0a30*/  BRA `(.L_x_6) ;  /* 0x0000000000247947 */ /* 0x000fea0003800000 */
.L_x_5:
[----:B------:R-:W-:Y:S02]  /*0a40*/  ULDC.64 UR4, c[0x0][0x588] ;  /* 0x0001620000047ab9 */ /* 0x000fe40000000a00 */
[----:B------:R-:W-:-:S04]  /*0a50*/  ISETP.NE.U32.AND P0, PT, RZ, UR4, PT ;  /* 0x00000004ff007c0c */ /* 0x000fc8000bf05070 */
[----:B------:R-:W-:-:S13]  /*0a60*/  ISETP.NE.AND.EX P0, PT, RZ, UR5, PT, P0 ;  /* 0x00000005ff007c0c */ /* 0x000fda000bf05300 */
[----:B------:R-:W-:Y:S05]  /*0a70*/  @!P0 BRA `(.L_x_7) ;  /* 0x00000000000c8947 */ /* 0x000fea0003800000 */
[----:B------:R-:W0:Y:S02]  /*0a80*/  LDC.64 R154, c[0x0][0x588] ;  /* 0x00016200ff9a7b82 */ /* 0x000e240000000a00 */
[----:B0-----:R1:W5:Y:S01]  /*0a90*/  LDG.E R154, desc[UR36][R154.64] ;  /* 0x000000249a9a7981 */ /* 0x001362000c1e1900 */
[----:B------:R-:W-:Y:S05]  /*0aa0*/  BRA `(.L_x_6) ;  /* 0x0000000000087947 */ /* 0x000fea0003800000 */
.L_x_7:
[----:B------:R-:W-:Y:S02]  /*0ab0*/  ULDC UR4, c[0x0][0x580] ;  /* 0x0001600000047ab9 */ /* 0x000fe40000000800 */
[----:B------:R-:W-:-:S07]  /*0ac0*/  IMAD.U32 R154, RZ, RZ, UR4 ;  /* 0x00000004ff9a7e24 */ /* 0x000fce000f8e00ff */
.L_x_6:
[----:B------:R-:W-:Y:S02]  /*0ad0*/  ULDC.64 UR4, c[0x0][0x5a0] ;  /* 0x0001680000047ab9 */ /* 0x000fe40000000a00 */
[----:B------:R-:W-:-:S04]  /*0ae0*/  ISETP.NE.U32.AND P0, PT, RZ, UR4, PT ;  /* 0x00000004ff007c0c */ /* 0x000fc8000bf05070 */
[----:B------:R-:W-:-:S13]  /*0af0*/  ISETP.NE.AND.EX P0, PT, RZ, UR5, PT, P0 ;  /* 0x00000005ff007c0c */ /* 0x000fda000bf05300 */
[----:B------:R-:W-:Y:S05]  /*0b00*/  @!P0 BRA `(.L_x_8) ;  /* 0x00000000001c8947 */ /* 0x000fea0003800000 */
[----:B0-----:R-:W0:Y:S02]  /*0b10*/  LDC.64 R8, c[0x0][0x5a0] ;  /* 0x00016800ff087b82 */ /* 0x001e240000000a00 */
[----:B0-----:R-:W2:Y:S02]  /*0b20*/  LDG.E.64 R8, desc[UR36][R8.64] ;  /* 0x0000002408087981 */ /* 0x001ea4000c1e1b00 */
[----:B--2---:R-:W-:-:S04]  /*0b30*/  ISETP.NE.U32.AND P0, PT, R8, RZ, PT ;  /* 0x000000ff0800720c */ /* 0x004fc80003f05070 */
[----:B------:R-:W-:-:S13]  /*0b40*/  ISETP.NE.AND.EX P0, PT, R9, RZ, PT, P0 ;  /* 0x000000ff0900720c */ /* 0x000fda0003f05300 */
[----:B------:R-:W-:Y:S05]  /*0b50*/  @!P0 BRA `(.L_x_8) ;  /* 0x0000000000088947 */ /* 0x000fea0003800000 */
[----:B-1----:R0:W5:Y:S01]  /*0b60*/  LD.E R155, desc[UR36][R8.64] ;  /* 0x00000024089b7980 */ /* 0x002162000c101900 */
[----:B------:R-:W-:Y:S05]  /*0b70*/  BRA `(.L_x_9) ;  /* 0x0000000000247947 */ /* 0x000fea0003800000 */
.L_x_8:
[----:B------:R-:W-:Y:S02]  /*0b80*/  ULDC.64 UR4, c[0x0][0x590] ;  /* 0x0001640000047ab9 */ /* 0x000fe40000000a00 */
[----:B------:R-:W-:-:S04]  /*0b90*/  ISETP.NE.U32.AND P0, PT, RZ, UR4, PT ;  /* 0x00000004ff007c0c */ /* 0x000fc8000bf05070 */
[----:B------:R-:W-:-:S13]  /*0ba0*/  ISETP.NE.AND.EX P0, PT, RZ, UR5, PT, P0 ;  /* 0x00000005ff007c0c */ /* 0x000fda000bf05300 */
[----:B------:R-:W-:Y:S05]  /*0bb0*/  @!P0 BRA `(.L_x_10) ;  /* 0x00000000000c8947 */ /* 0x000fea0003800000 */
[----:B0-----:R-:W1:Y:S02]  /*0bc0*/  LDC.64 R8, c[0x0][0x590] ;  /* 0x00016400ff087b82 */ /* 0x001e640000000a00 */
[----:B-1----:R1:W5:Y:S01]  /*0bd0*/  LDG.E R155, desc[UR36][R8.64] ;  /* 0x00000024089b7981 */ /* 0x002362000c1e1900 */
[----:B------:R-:W-:Y:S05]  /*0be0*/  BRA `(.L_x_9) ;  /* 0x0000000000087947 */ /* 0x000fea0003800000 */
.L_x_10:
[----:B------:R-:W-:Y:S02]  /*0bf0*/  ULDC UR4, c[0x0][0x584] ;  /* 0x0001610000047ab9 */ /* 0x000fe40000000800 */
[----:B-1----:R-:W-:-:S07]  /*0c00*/  IMAD.U32 R155, RZ, RZ, UR4 ;  /* 0x00000004ff9b7e24 */ /* 0x002fce000f8e00ff */
.L_x_9:
[----:B------:R-:W2:Y:S01]  /*0c10*/  LDC R2, c[0x0][0x65c] ;  /* 0x00019700ff027b82 */ /* 0x000ea20000000800 */
[----:B------:R-:W-:Y:S01]  /*0c20*/  ULDC UR6, c[0x0][0x28c] ;  /* 0x0000a30000067ab9 */ /* 0x000fe20000000800 */
[----:B------:R-:W-:Y:S01]  /*0c30*/  ISETP.NE.AND P0, PT, R10, 0x2, PT ;  /* 0x000000020a00780c */ /* 0x000fe20003f05270 */
[----:B------:R-:W-:Y:S01]  /*0c40*/  UIADD3 UR6, UR6, 0x7f, URZ ;  /* 0x0000007f06067890 */ /* 0x000fe2000fffe03f */
[----:B01----:R-:W-:Y:S01]  /*0c50*/  IMAD.U32 R8, RZ, RZ, UR12 ;  /* 0x0000000cff087e24 */ /* 0x003fe2000f8e00ff */
[----:B------:R-:W-:Y:S01]  /*0c60*/  UMOV UR38, URZ ;  /* 0x0000003f00267c82 */ /* 0x000fe20008000000 */
[----:B------:R-:W-:Y:S01]  /*0c70*/  IMAD.MOV.U32 R9, RZ, RZ, RZ ;  /* 0x000000ffff097224 */ /* 0x000fe200078e00ff */
[----:B------:R-:W-:Y:S01]  /*0c80*/  USHF.R.S32.HI UR7, URZ, 0x1f, UR6 ;  /* 0x0000001f3f077899 */ /* 0x000fe20008011406 */
[----:B------:R-:W-:Y:S01]  /*0c90*/  UMOV UR39, URZ ;  /* 0x0000003f00277c82 */ /* 0x000fe20008000000 */
[----:B------:R-:W-:Y:S02]  /*0ca0*/  ULDC.64 UR8, c[0x0][0x650] ;  /* 0x0001940000087ab9 */ /* 0x000fe40000000a00 */
[----:B------:R-:W-:-:S04]  /*0cb0*/  ULEA.HI UR7, UR7, UR6, URZ, 0x7 ;  /* 0x0000000607077291 */ /* 0x000fc8000f8f383f */
[----:B------:R-:W-:Y:S01]  /*0cc0*/  USHF.R.S32.HI UR40, URZ, 0x7, UR7 ;  /* 0x000000073f287899 */ /* 0x000fe20008011407 */
[----:B--2---:R-:W-:-:S13]  /*0cd0*/  ISETP.NE.AND P1, PT, R2, 0x1, PT ;  /* 0x000000010200780c */ /* 0x004fda0003f25270 */
[----:B------:R-:W0:Y:S01]  /*0ce0*/  @P1 LDC R19, c[0x0][0x10] ;  /* 0x00000400ff131b82 */ /* 0x000e220000000800 */
[----:B------:R-:W-:Y:S02]  /*0cf0*/  @P1 IMAD.MOV.U32 R7, RZ, RZ, RZ ;  /* 0x000000ffff071224 */ /* 0x000fe400078e00ff */
[----:B------:R-:W-:-:S05]  /*0d00*/  @P1 IMAD.MOV.U32 R17, RZ, RZ, RZ ;  /* 0x000000ffff111224 */ /* 0x000fca00078e00ff */
[----:B------:R-:W1:Y:S01]  /*0d10*/  @!P1 LDC R11, c[0x0][0xc] ;  /* 0x00000300ff0b9b82 */ /* 0x000e620000000800 */
[----:B------:R-:W-:Y:S01]  /*0d20*/  ULDC UR4, c[0x0][0xc] ;  /* 0x0000030000047ab9 */ /* 0x000fe20000000800 */
[----:B------:R-:W-:Y:S02]  /*0d30*/  ULDC UR5, c[0x0][0x10] ;  /* 0x0000040000057ab9 */ /* 0x000fe40000000800 */
[----:B------:R-:W-:-:S04]  /*0d40*/  UIMAD.WIDE.U32 UR4, UR4, UR5, URZ ;  /* 0x00000005040472a5 */ /* 0x000fc8000f8e003f */
[----:B------:R-:W2:Y:S01]  /*0d50*/  LDC R2, c[0x0][0x14] ;  /* 0x00000500ff027b82 */ /* 0x000ea20000000800 */
[----:B0-----:R-:W-:-:S04]  /*0d60*/  @P1 IMAD.WIDE.U32 R18, R19, UR12, R6 ;  /* 0x0000000c13121c25 */ /* 0x001fc8000f8e0006 */
[----:B------:R-:W-:Y:S02]  /*0d70*/  @P1 IMAD.IADD R17, R19, 0x1, R17 ;  /* 0x0000000113111824 */ /* 0x000fe400078e0211 */
[----:B-1----:R-:W-:-:S04]  /*0d80*/  @!P1 IMAD.WIDE.U32 R8, R6, R11, R8 ;  /* 0x0000000b06089225 */ /* 0x002fc800078e0008 */
[----:B------:R-:W-:Y:S02]  /*0d90*/  @!P1 IMAD.MOV.U32 R18, RZ, RZ, R8 ;  /* 0x000000ffff129224 */ /* 0x000fe400078e0008 */
[----:B------:R-:W-:Y:S02]  /*0da0*/  @!P1 IMAD.MOV.U32 R17, RZ, RZ, R9 ;  /* 0x000000ffff119224 */ /* 0x000fe400078e0009 */
[----:B--2---:R-:W-:-:S04]  /*0db0*/  IMAD.WIDE.U32 R12, R2, UR4, RZ ;  /* 0x00000004020c7c25 */ /* 0x004fc8000f8e00ff */
[----:B------:R-:W-:Y:S01]  /*0dc0*/  IMAD R23, R2, UR5, RZ ;  /* 0x0000000502177c24 */ /* 0x000fe2000f8e02ff */
[----:B------:R0:W-:Y:S03]  /*0dd0*/  STL.64 [R1], R12 ;  /* 0x0000000c01007387 */ /* 0x0001e60000100a00 */
[----:B------:R-:W-:Y:S01]  /*0de0*/  IMAD.IADD R23, R13, 0x1, R23 ;  /* 0x000000010d177824 */ /* 0x000fe200078e0217 */
[----:B------:R-:W-:Y:S06]  /*0df0*/  @P0 BRA `(.L_x_11) ;  /* 0x0000000000200947 */ /* 0x000fec0003800000 */
[----:B------:R-:W-:Y:S01]  /*0e00*/  UISETP.GE.U32.AND UP0, UPT, UR40, 0x5, UPT ;  /* 0x000000052800788c */ /* 0x000fe2000bf06070 */
[----:B------:R-:W-:Y:S01]  /*0e10*/  IADD3 R18, P0, R18, R12, RZ ;  /* 0x0000000c12127210 */ /* 0x000fe20007f1e0ff */
[----:B------:R-:W-:Y:S01]  /*0e20*/  UIMAD.WIDE.U32 UR4, UR40, -0x33333333, URZ ;  /* 0xcccccccd280478a5 */ /* 0x000fe2000f8e003f */
[----:B------:R-:W-:-:S03]  /*0e30*/  UMOV UR39, URZ ;  /* 0x0000003f00277c82 */ /* 0x000fc60008000000 */
[----:B------:R-:W-:Y:S01]  /*0e40*/  USHF.R.U32.HI UR4, URZ, 0x2, UR5 ;  /* 0x000000023f047899 */ /* 0x000fe20008011605 */
[----:B------:R-:W-:-:S03]  /*0e50*/  IMAD.X R17, R23, 0x1, R17, P0 ;  /* 0x0000000117117824 */ /* 0x000fc600000e0611 */
[----:B------:R-:W-:Y:S02]  /*0e60*/  UIMAD UR38, UR4, -0x5, UR40 ;  /* 0xfffffffb042678a4 */ /* 0x000fe4000f8e0228 */
[----:B------:R-:W-:-:S12]  /*0e70*/  @UP0 ULOP3.LUT UR39, UR4, 0x1, URZ, 0xc0, !UPT ;  /* 0x0000000104270892 */ /* 0x000fd8000f8ec03f */
.L_x_11:
[----:B------:R-:W-:Y:S01]  /*0e80*/  ISETP.GE.U32.AND P0, PT, R18, UR8, PT ;  /* 0x0000000812007c0c */ /* 0x000fe2000bf06070 */
[----:B------:R-:W-:Y:S01]  /*0e90*/  IMAD.MOV.U32 R19, RZ, RZ, -0x1 ;  /* 0xffffffffff137424 */ /* 0x000fe200078e00ff */
[----:B------:R-:W-:Y:S01]  /*0ea0*/  PRMT R8, RZ, 0x7610, R8 ;  /* 0x00007610ff087816 */ /* 0x000fe20000000008 */
[----:B------:R-:W-:Y:S01]  /*0eb0*/  IMAD.MOV.U32 R22, RZ, RZ, -0x1 ;  /* 0xffffffffff167424 */ /* 0x000fe200078e00ff */
[----:B------:R-:W-:Y:S01]  /*0ec0*/  ISETP.GE.U32.AND.EX P0, PT, R17, UR9, PT, P0 ;  /* 0x0000000911007c0c */ /* 0x000fe2000bf06100 */
[----:B------:R-:W-:-:S12]  /*0ed0*/  IMAD.MOV.U32 R2, RZ, RZ, -0x1 ;  /* 0xffffffffff027424 */ /* 0x000fd800078e00ff */
[----:B------:R-:W-:Y:S05]  /*0ee0*/  @P0 BRA `(.L_x_12) ;  /* 0x00000004002c0947 */ /* 0x000fea0003800000 */
[----:B------:R-:W1:Y:S01]  /*0ef0*/  LDC.64 R26, c[0x0][0x628] ;  /* 0x00018a00ff1a7b82 */ /* 0x000e620000000a00 */
[----:B------:R-:W-:Y:S02]  /*0f00*/  IMAD.MOV.U32 R8, RZ, RZ, R18 ;  /* 0x000000ffff087224 */ /* 0x000fe400078e0012 */
[----:B------:R-:W-:-:S05]  /*0f10*/  IMAD.MOV.U32 R9, RZ, RZ, R17 ;  /* 0x000000ffff097224 */ /* 0x000fca00078e0011 */
[----:B------:R-:W2:Y:S08]  /*0f20*/  LDC R2, c[0x0][0x630] ;  /* 0x00018c00ff027b82 */ /* 0x000eb00000000800 */
[----:B------:R-:W3:Y:S01]  /*0f30*/  LDC.64 R28, c[0x0][0x620] ;  /* 0x00018800ff1c7b82 */ /* 0x000ee20000000a00 */
[----:B-1----:R-:W-:-:S04]  /*0f40*/  ISETP.NE.U32.AND P0, PT, R26, RZ, PT ;  /* 0x000000ff1a00720c */ /* 0x002fc80003f05070 */
[----:B------:R-:W-:-:S13]  /*0f50*/  ISETP.NE.AND.EX P0, PT, R27, RZ, PT, P0 ;  /* 0x000000ff1b00720c */ /* 0x000fda0003f05300 */
[----:B--23--:R-:W-:Y:S05]  /*0f60*/  @!P0 BRA `(.L_x_13) ;  /* 0x0000000000288947 */ /* 0x00cfea0003800000 */
[----:B0-----:R-:W0:Y:S02]  /*0f70*/  LDC R13, c[0x0][0x634] ;  /* 0x00018d00ff0d7b82 */ /* 0x001e240000000800 */
[----:B0-----:R-:W-:-:S05]  /*0f80*/  IADD3 R13, P0, R18, R13, RZ ;  /* 0x0000000d120d7210 */ /* 0x001fca0007f1e0ff */
[----:B------:R-:W-:-:S04]  /*0f90*/  IMAD.X R15, RZ, RZ, R17, P0 ;  /* 0x000000ffff0f7224 */ /* 0x000fc800000e0611 */
[----:B------:R-:W-:-:S04]  /*0fa0*/  IMAD.WIDE.U32 R8, R15, R26, RZ ;  /* 0x0000001a0f087225 */ /* 0x000fc800078e00ff */
[----:B------:R-:W-:-:S04]  /*0fb0*/  IMAD.WIDE.U32 R10, P0, R13, R27, R8 ;  /* 0x0000001b0d0a7225 */ /* 0x000fc80007800008 */
[----:B------:R-:W-:-:S04]  /*0fc0*/  IMAD.WIDE.U32 R8, R13, R26, RZ ;  /* 0x0000001a0d087225 */ /* 0x000fc800078e00ff */
[----:B------:R-:W-:Y:S01]  /*0fd0*/  IMAD.X R13, RZ, RZ, RZ, P0 ;  /* 0x000000ffff0d7224 */ /* 0x000fe200000e06ff */
[----:B------:R-:W-:Y:S01]  /*0fe0*/  IADD3 RZ, P0, R9, R10, RZ ;  /* 0x0000000a09ff7210 */ /* 0x000fe20007f1e0ff */
[----:B------:R-:W-:-:S04]  /*0ff0*/  IMAD.MOV.U32 R12, RZ, RZ, R11 ;  /* 0x000000ffff0c7224 */ /* 0x000fc800078e000b */
[----:B------:R-:W-:-:S08]  /*1000*/  IMAD.WIDE.U32.X R8, R15, R27, R12, P0 ;  /* 0x0000001b0f087225 */ /* 0x000fd000000e040c */
.L_x_13:
[----:B------:R-:W1:Y:S01]  /*1010*/  LDC.64 R32, c[0x0][0x640] ;  /* 0x00019000ff207b82 */ /* 0x000e620000000a00 */
[-C--:B------:R-:W-:Y:S01]  /*1020*/  SHF.R.U64 R30, R8, R2.reuse, R9 ;  /* 0x00000002081e7219 */ /* 0x080fe20000001209 */
[----:B------:R-:W-:Y:S01]  /*1030*/  IMAD.MOV.U32 R19, RZ, RZ, R17 ;  /* 0x000000ffff137224 */ /* 0x000fe200078e0011 */
[----:B------:R-:W-:Y:S01]  /*1040*/  SHF.R.U32.HI R2, RZ, R2, R9 ;  /* 0x00000002ff027219 */ /* 0x000fe20000011609 */
[----:B------:R-:W-:Y:S01]  /*1050*/  IMAD.MOV.U32 R26, RZ, RZ, 0x1 ;  /* 0x00000001ff1a7424 */ /* 0x000fe200078e00ff */
[----:B------:R-:W-:-:S03]  /*1060*/  IADD3 R11, P0, RZ, -R30, RZ ;  /* 0x8000001eff0b7210 */ /* 0x000fc60007f1e0ff */
[----:B------:R-:W2:Y:S02]  /*1070*/  LDC R10, c[0x0][0x618] ;  /* 0x00018600ff0a7b82 */ /* 0x000ea40000000800 */
[----:B------:R-:W-:-:S04]  /*1080*/  IMAD.X R9, RZ, RZ, ~R2, P0 ;  /* 0x000000ffff097224 */ /* 0x000fc800000e0e02 */
[-C--:B------:R-:W-:Y:S02]  /*1090*/  IMAD R2, R9, R28.reuse, RZ ;  /* 0x0000001c09027224 */ /* 0x080fe400078e02ff */
[----:B0-----:R-:W0:Y:S01]  /*10a0*/  LDC R13, c[0x0][0x608] ;  /* 0x00018200ff0d7b82 */ /* 0x001e220000000800 */
[----:B------:R-:W-:-:S04]  /*10b0*/  IMAD.WIDE.U32 R8, R11, R28, R18 ;  /* 0x0000001c0b087225 */ /* 0x000fc800078e0012 */
[----:B------:R-:W-:Y:S02]  /*10c0*/  IMAD R11, R11, R29, R2 ;  /* 0x0000001d0b0b7224 */ /* 0x000fe400078e0202 */
[----:B------:R-:W-:Y:S01]  /*10d0*/  IMAD.MOV.U32 R2, RZ, RZ, -0x1 ;  /* 0xffffffffff027424 */ /* 0x000fe200078e00ff */
[----:B------:R-:W3:Y:S01]  /*10e0*/  LDC R31, c[0x0][0x658] ;  /* 0x00019600ff1f7b82 */ /* 0x000ee20000000800 */
[----:B------:R-:W-:Y:S01]  /*10f0*/  IMAD.IADD R9, R9, 0x1, R11 ;  /* 0x0000000109097824 */ /* 0x000fe200078e020b */
[----:B-1----:R-:W-:-:S04]  /*1100*/  ISETP.NE.U32.AND P0, PT, R32, RZ, PT ;  /* 0x000000ff2000720c */ /* 0x002fc80003f05070 */
[----:B------:R-:W-:Y:S02]  /*1110*/  ISETP.NE.AND.EX P0, PT, R33, RZ, PT, P0 ;  /* 0x000000ff2100720c */ /* 0x000fe40003f05300 */
[----:B------:R-:W1:Y:S01]  /*1120*/  LDC R29, c[0x0][0x600] ;  /* 0x00018000ff1d7b82 */ /* 0x000e620000000800 */
[-CC-:B--2---:R-:W-:Y:S02]  /*1130*/  SHF.R.U64 R27, R8, R10.reuse, R9.reuse ;  /* 0x0000000a081b7219 */ /* 0x184fe40000001209 */
[----:B------:R-:W-:-:S05]  /*1140*/  SHF.R.U32.HI R8, RZ, R10, R9 ;  /* 0x0000000aff087219 */ /* 0x000fca0000011609 */
[----:B------:R-:W2:Y:S01]  /*1150*/  LDC R22, c[0x0][0x648] ;  /* 0x00019200ff167b82 */ /* 0x000ea20000000800 */
[-CC-:B0-----:R-:W-:Y:S02]  /*1160*/  SHF.R.U64 R34, R27, R13.reuse, R8.reuse ;  /* 0x0000000d1b227219 */ /* 0x181fe40000001208 */
[----:B------:R-:W-:-:S05]  /*1170*/  SHF.R.U32.HI R8, RZ, R13, R8 ;  /* 0x0000000dff087219 */ /* 0x000fca0000011608 */
[----:B------:R-:W0:Y:S01]  /*1180*/  LDC R24, c[0x0][0x638] ;  /* 0x00018e00ff187b82 */ /* 0x000e220000000800 */
[-CC-:B---3--:R-:W-:Y:S02]  /*1190*/  SHF.R.U64 R36, R34, R31.reuse, R8.reuse ;  /* 0x0000001f22247219 */ /* 0x188fe40000001208 */
[-C--:B------:R-:W-:Y:S02]  /*11a0*/  SHF.L.U32 R2, R2, R31.reuse, RZ ;  /* 0x0000001f02027219 */ /* 0x080fe400000006ff */
[----:B------:R-:W-:Y:S01]  /*11b0*/  SHF.R.U32.HI R9, RZ, R31, R8 ;  /* 0x0000001fff097219 */ /* 0x000fe20000011608 */
[----:B------:R-:W-:Y:S01]  /*11c0*/  IMAD.MOV.U32 R8, RZ, RZ, R36 ;  /* 0x000000ffff087224 */ /* 0x000fe200078e0024 */
[----:B------:R-:W-:Y:S01]  /*11d0*/  LOP3.LUT R15, RZ, R2, RZ, 0x33, !PT ;  /* 0x00000002ff0f7212 */ /* 0x000fe200078e33ff */
[----:B------:R-:W3:Y:S01]  /*11e0*/  LDC R28, c[0x0][0x610] ;  /* 0x00018400ff1c7b82 */ /* 0x000ee20000000800 */
[----:B------:R-:W-:Y:S05]  /*11f0*/  @!P0 BRA `(.L_x_14) ;  /* 0x0000000000288947 */ /* 0x000fea0003800000 */
[----:B------:R-:W4:Y:S02]  /*1200*/  LDC R13, c[0x0][0x64c] ;  /* 0x00019300ff0d7b82 */ /* 0x000f240000000800 */
[----:B----4-:R-:W-:-:S05]  /*1210*/  IADD3 R13, P0, R36, R13, RZ ;  /* 0x0000000d240d7210 */ /* 0x010fca0007f1e0ff */
        /* <DEDUP_REMOVED lines=8> */
.L_x_14:
[----:B--2---:R-:W-:Y:S01]  /*12a0*/  SHF.R.U64 R7, R8, R22, R9 ;  /* 0x0000001608077219 */ /* 0x004fe20000001209 */
[----:B-1----:R-:W-:Y:S01]  /*12b0*/  VIADD R8, R29, 0xffffffff ;  /* 0xffffffff1d087836 */ /* 0x002fe20000000000 */
[----:B------:R-:W-:Y:S01]  /*12c0*/  SHF.L.U32 R2, R26, R31, RZ ;  /* 0x0000001f1a027219 */ /* 0x000fe200000006ff */
[----:B------:R-:W-:Y:S01]  /*12d0*/  @P1 IMAD R21, R25, R20, R6 ;  /* 0x0000001419151224 */ /* 0x000fe200078e0206 */
[----:B------:R-:W-:Y:S01]  /*12e0*/  LOP3.LUT R15, R34, R15, RZ, 0xc0, !PT ;  /* 0x0000000f220f7212 */ /* 0x000fe200078ec0ff */
[----:B------:R-:W-:Y:S01]  /*12f0*/  IMAD.MOV R9, RZ, RZ, -R7 ;  /* 0x000000ffff097224 */ /* 0x000fe200078e0a07 */
[----:B------:R-:W-:-:S03]  /*1300*/  LOP3.LUT R8, R27, R8, RZ, 0xc0, !PT ;  /* 0x000000081b087212 */ /* 0x000fc600078ec0ff */
[----:B------:R-:W-:Y:S02]  /*1310*/  IMAD R6, R2, R7, R15 ;  /* 0x0000000702067224 */ /* 0x000fe400078e020f */
[----:B0-----:R-:W-:Y:S02]  /*1320*/  IMAD R2, R9, R24, R36 ;  /* 0x0000001809027224 */ /* 0x001fe400078e0224 */
[----:B---3--:R-:W-:Y:S02]  /*1330*/  IMAD R19, R6, R28, R21 ;  /* 0x0000001c06137224 */ /* 0x008fe400078e0215 */
[----:B------:R-:W-:Y:S02]  /*1340*/  IMAD R2, R2, R29, R8 ;  /* 0x0000001d02027224 */ /* 0x000fe400078e0208 */
[----:B------:R-:W-:-:S03]  /*1350*/  IMAD.MOV.U32 R6, RZ, RZ, 0x1 ;  /* 0x00000001ff067424 */ /* 0x000fc600078e00ff */
[----:B------:R-:W-:Y:S02]  /*1360*/  SEL R22, R2, R19, !P1 ;  /* 0x0000001302167207 */ /* 0x000fe40004800000 */
[----:B------:R-:W-:Y:S01]  /*1370*/  SEL R19, R19, R2, !P1 ;  /* 0x0000000213137207 */ /* 0x000fe20004800000 */
[----:B------:R-:W-:Y:S01]  /*1380*/  IMAD.MOV.U32 R2, RZ, RZ, R30 ;  /* 0x000000ffff027224 */ /* 0x000fe200078e001e */
[----:B------:R-:W-:-:S07]  /*1390*/  PRMT R8, R6, 0x7610, R8 ;  /* 0x0000761006087816 */ /* 0x000fce0000000008 */
.L_x_12:
[----:B------:R-:W-:Y:S05]  /*13a0*/  @!P2 BRA `(.L_x_15) ;  /* 0x00000000000ca947 */ /* 0x000fea0003800000 */
[----:B------:R-:W-:Y:S01]  /*13b0*/  UCGABAR_WAIT ;  /* 0x0000000000007dc7 */ /* 0x000fe20008000000 */
[----:B------:R-:W-:Y:S01]  /*13c0*/  CCTL.IVALL ;  /* 0x00000000ff00798f */ /* 0x000fe20002000000 */
[----:B------:R-:W-:Y:S05]  /*13d0*/  BRA `(.L_x_16) ;  /* 0x0000000000047947 */ /* 0x000fea0003800000 */
.L_x_15:
[----:B------:R-:W-:Y:S06]  /*13e0*/  BAR.SYNC.DEFER_BLOCKING 0x0 ;  /* 0x0000000000007b1d */ /* 0x000fec0000010000 */
.L_x_16:
[----:B------:R-:W-:Y:S05]  /*13f0*/  @!P4 BRA `(.L_x_17) ;  /* 0x00000094008cc947 */ /* 0x000fea0003800000 */
[----:B------:R-:W-:-:S13]  /*1400*/  ISETP.GT.U32.AND P0, PT, R35, 0x1, PT ;  /* 0x000000012300780c */ /* 0x000fda0003f04070 */
[----:B------:R-:W-:Y:S05]  /*1410*/  @P0 EXIT ;  /* 0x000000000000094d */ /* 0x000fea0003800000 */
.L_x_18:
[----:B------:R-:W-:-:S08]  /*1420*/  NOP ;  /* 0x0000000000007918 */ /* 0x000fd00000000000 */
[----:B------:R-:W1:Y:S02]  /*1430*/  USETMAXREG.TRY_ALLOC.CTAPOOL UP0, 0xe8 ;  /* 0x000000e8000079c8 */ /* 0x000e640008000600 */
[----:B-1----:R-:W-:-:S13]  /*1440*/  PLOP3.LUT P0, PT, PT, PT, UP0, 0x80, 0x0 ;  /* 0x000000000000781c */ /* 0x002fda0003f0f008 */
[----:B------:R-:W-:Y:S05]  /*1450*/  @!P0 BRA `(.L_x_18) ;  /* 0xfffffffc00f08947 */ /* 0x000fea000383ffff */
[----:B------:R-:W-:-:S13]  /*1460*/  LOP3.LUT P0, RZ, R8, 0xff, RZ, 0xc0, !PT ;  /* 0x000000ff08ff7812 */ /* 0x000fda000780c0ff */
[----:B------:R-:W-:Y:S05]  /*1470*/  @!P0 EXIT ;  /* 0x000000000000894d */ /* 0x000fea0003800000 */
[----:B------:R-:W1:Y:S01]  /*1480*/  S2UR UR4, SR_CgaCtaId ;  /* 0x00000000000479c3 */ /* 0x000e620000008800 */
[----:B------:R-:W-:Y:S01]  /*1490*/  VIADD R14, R14, 0xffffffff ;  /* 0xffffffff0e0e7836 */ /* 0x000fe20000000000 */
[CC--:B------:R-:W-:Y:S01]  /*14a0*/  LEA.HI R4, R0.reuse, R3.reuse, RZ, 0x2 ;  /* 0x0000000300047211 */ /* 0x0c0fe200078f10ff */
[----:B------:R-:W-:Y:S01]  /*14b0*/  UMOV UR41, 0x400 ;  /* 0x0000040000297882 */ /* 0x000fe20000000000 */
[----:B------:R-:W-:Y:S01]  /*14c0*/  LEA.HI R0, R0, R3, RZ, 0x5 ;  /* 0x0000000300007211 */ /* 0x000fe200078f28ff */
[----:B------:R-:W-:Y:S01]  /*14d0*/  UISETP.LT.AND UP0, UPT, UR40, 0x1, UPT ;  /* 0x000000012800788c */ /* 0x000fe2000bf01270 */
[----:B------:R-:W-:Y:S01]  /*14e0*/  R2UR UR42, R14 ;  /* 0x000000000e2a72ca */ /* 0x000fe200000e0000 */
[----:B------:R-:W-:Y:S01]  /*14f0*/  USHF.L.U32 UR44, UR40, 0x1, URZ ;  /* 0x00000001282c7899 */ /* 0x000fe2000800063f */
[--C-:B------:R-:W-:Y:S01]  /*1500*/  SHF.R.S32.HI R156, RZ, 0x2, R4.reuse ;  /* 0x00000002ff9c7819 */ /* 0x100fe20000011404 */
[----:B------:R-:W-:Y:S01]  /*1510*/  USEL UR43, UR40, 0x1, UP0 ;  /* 0x00000001282b7887 */ /* 0x000fe20008000000 */
[----:B------:R-:W-:-:S02]  /*1520*/  SHF.R.S32.HI R5, RZ, 0x1f, R4 ;  /* 0x0000001fff057819 */ /* 0x000fc40000011404 */
[----:B------:R-:W-:Y:S01]  /*1530*/  LOP3.LUT R158, R4, 0xfffffffc, RZ, 0xc0, !PT ;  /* 0xfffffffc049e7812 */ /* 0x000fe200078ec0ff */
[----:B------:R-:W-:Y:S01]  /*1540*/  UIADD3 UR43, -UR43, UR40, URZ ;  /* 0x000000282b2b7290 */ /* 0x000fe2000fffe13f */
[----:B------:R-:W-:Y:S02]  /*1550*/  LEA.HI R5, R5, R156, RZ, 0x3 ;  /* 0x0000009c05057211 */ /* 0x000fe400078f18ff */
[----:B------:R-:W-:Y:S01]  /*1560*/  ISETP.NE.AND P0, PT, R14, RZ, PT ;  /* 0x000000ff0e00720c */ /* 0x000fe20003f05270 */
[----:B------:R-:W-:Y:S01]  /*1570*/  IMAD.IADD R158, R3, 0x1, -R158 ;  /* 0x00000001039e7824 */ /* 0x000fe200078e0a9e */
[----:B------:R-:W-:Y:S01]  /*1580*/  LOP3.LUT R5, R5, 0xfffffff8, RZ, 0xc0, !PT ;  /* 0xfffffff805057812 */ /* 0x000fe200078ec0ff */
[----:B------:R-:W-:Y:S01]  /*1590*/  USHF.L.U32 UR42, UR42, 0x3, URZ ;  /* 0x000000032a2a7899 */ /* 0x000fe2000800063f */
[----:B------:R-:W-:Y:S02]  /*15a0*/  LOP3.LUT R174, R16, 0x1, RZ, 0xfc, !PT ;  /* 0x0000000110ae7812 */ /* 0x000fe400078efcff */
[----:B------:R-:W-:Y:S01]  /*15b0*/  SEL R175, RZ, 0x1, P0 ;  /* 0x00000001ffaf7807 */ /* 0x000fe20000000000 */
[----:B------:R-:W-:Y:S01]  /*15c0*/  IMAD.IADD R156, R156, 0x1, -R5 ;  /* 0x000000019c9c7824 */ /* 0x000fe200078e0a05 */
[----:B-1----:R-:W-:Y:S01]  /*15d0*/  ULEA UR41, UR4, UR41, 0x18 ;  /* 0x0000002904297291 */ /* 0x002fe2000f8ec03f */
[----:B------:R-:W-:Y:S01]  /*15e0*/  SHF.R.S32.HI R5, RZ, 0x5, R0 ;  /* 0x00000005ff057819 */ /* 0x000fe20000011400 */
[----:B------:R-:W-:Y:S01]  /*15f0*/  IMAD.U32 R160, RZ, RZ, UR42 ;  /* 0x0000002affa07e24 */ /* 0x000fe2000f8e00ff */
[----:B------:R-:W-:Y:S01]  /*1600*/  ULDC UR4, c[0x0][0x284] ;  /* 0x0000a10000047ab9 */ /* 0x000fe20000000800 */
[----:B------:R-:W-:Y:S01]  /*1610*/  UIADD3 UR45, UR41, 0x60, URZ ;  /* 0x00000060292d7890 */ /* 0x000fe2000fffe03f */
[--C-:B------:R-:W-:Y:S01]  /*1620*/  SHF.R.S32.HI R157, RZ, 0x1f, R156.reuse ;  /* 0x0000001fff9d7819 */ /* 0x100fe2000001149c */
[----:B------:R-:W-:Y:S01]  /*1630*/  IMAD R163, R5, -0x10, -R156 ;  /* 0xfffffff005a37824 */ /* 0x000fe200078e0a9c */
[----:B------:R-:W-:-:S02]  /*1640*/  LOP3.LUT R162, R160, 0x8, RZ, 0xc0, !PT ;  /* 0x00000008a0a27812 */ /* 0x000fc400078ec0ff */
[----:B------:R-:W-:Y:S01]  /*1650*/  LOP3.LUT R160, R160, 0x8, RZ, 0xc, !PT ;  /* 0x00000008a0a07812 */ /* 0x000fe200078e0cff */
[----:B------:R-:W-:Y:S01]  /*1660*/  IMAD.U32 R159, RZ, RZ, UR45 ;  /* 0x0000002dff9f7e24 */ /* 0x000fe2000f8e00ff */
[----:B------:R-:W-:Y:S01]  /*1670*/  LOP3.LUT R162, R162, 0x18, RZ, 0x3c, !PT ;  /* 0x00000018a2a27812 */ /* 0x000fe200078e3cff */
[----:B------:R-:W-:-:S04]  /*1680*/  IMAD.WIDE R156, R5, 0x10, R156 ;  /* 0x00000010059c7825 */ /* 0x000fc800078e029c */
[----:B------:R-:W-:Y:S02]  /*1690*/  VIADD R161, R159, UR42 ;  /* 0x0000002a9fa17c36 */ /* 0x000fe40008000000 */
[----:B------:R-:W-:-:S07]  /*16a0*/  VIADD R163, R163, UR4 ;  /* 0x00000004a3a37c36 */ /* 0x000fce0008000000 */
.L_x_294:
[----:B------:R-:W-:Y:S01]  /*16b0*/  SHF.L.U32 R0, R175, 0x1f, RZ ;  /* 0x0000001faf007819 */ /* 0x000fe200000006ff */
[----:B------:R-:W-:Y:S02]  /*16c0*/  ULDC UR4, c[0x0][0x28c] ;  /* 0x0000a30000047ab9 */ /* 0x000fe40000000800 */
[----:B------:R-:W-:Y:S01]  /*16d0*/  ISETP.LT.AND P1, PT, RZ, UR4, PT ;  /* 0x00000004ff007c0c */ /* 0x000fe2000bf21270 */
[----:B------:R-:W1:Y:S02]  /*16e0*/  SYNCS.PHASECHK.TRANS64.TRYWAIT P0, [R159+UR42], R0 ;  /* 0x000000009f0075a7 */ /* 0x000e64000800016a */
[----:B-1-34-:R-:W-:Y:S10]  /*16f0*/  @!P0 BRA `(.L_x_19) ;  /* 0x000000a400388947 */ /* 0x01aff40003800000 */
.L_x_317:
[----:B------:R-:W-:Y:S05]  /*1700*/  @P1 BRA `(.L_x_20) ;  /* 0x0000000000401947 */ /* 0x000fea0003800000 */
[----:B-1----:R-:W-:Y:S01]  /*1710*/  MOV R0, 0x0 ;  /* 0x0000000000007802 */ /* 0x002fe20000000f00 */
[----:B------:R-:W-:Y:S01]  /*1720*/  ULDC.64 UR4, c[0x4][0x68] ;  /* 0x01001a0000047ab9 */ /* 0x000fe20000000a00 */
[----:B------:R-:W-:Y:S01]  /*1730*/  ULDC.64 UR6, c[0x4][0x8] ;  /* 0x0100020000067ab9 */ /* 0x000fe20000000a00 */
[----:B------:R-:W-:Y:S01]  /*1740*/  IMAD.U32 R4, RZ, RZ, UR4 ;  /* 0x00000004ff047e24 */ /* 0x000fe2000f8e00ff */
[----:B------:R1:W2:Y:S01]  /*1750*/  LDC.64 R14, c[0x4][R0] ;  /* 0x01000000000e7b82 */ /* 0x0002a20000000a00 */
[----:B------:R-:W-:Y:S01]  /*1760*/  IMAD.U32 R5, RZ, RZ, UR5 ;  /* 0x00000005ff057e24 */ /* 0x000fe2000f8e00ff */
[----:B------:R-:W-:Y:S01]  /*1770*/  ULDC.64 UR4, c[0x4][0x70] ;  /* 0x01001c0000047ab9 */ /* 0x000fe20000000a00 */
[----:B------:R-:W-:Y:S02]  /*1780*/  IMAD.U32 R10, RZ, RZ, UR6 ;  /* 0x00000006ff0a7e24 */ /* 0x000fe4000f8e00ff */
[----:B------:R-:W-:Y:S02]  /*1790*/  IMAD.U32 R6, RZ, RZ, UR4 ;  /* 0x00000004ff067e24 */ /* 0x000fe4000f8e00ff */
[----:B------:R-:W-:-:S02]  /*17a0*/  IMAD.U32 R7, RZ, RZ, UR5 ;  /* 0x00000005ff077e24 */ /* 0x000fc4000f8e00ff */
[----:B------:R-:W-:Y:S02]  /*17b0*/  IMAD.U32 R11, RZ, RZ, UR7 ;  /* 0x00000007ff0b7e24 */ /* 0x000fe4000f8e00ff */
[----:B------:R-:W-:Y:S02]  /*17c0*/  IMAD.MOV.U32 R8, RZ, RZ, 0x1e1 ;  /* 0x000001e1ff087424 */ /* 0x000fe400078e00ff */
[----:B0-----:R-:W-:Y:S02]  /*17d0*/  IMAD.MOV.U32 R12, RZ, RZ, 0x1 ;  /* 0x00000001ff0c7424 */ /* 0x001fe400078e00ff */
[----:B-1----:R-:W-:-:S07]  /*17e0*/  IMAD.MOV.U32 R13, RZ, RZ, RZ ;  /* 0x000000ffff0d7224 */ /* 0x002fce00078e00ff */
[----:B------:R-:W-:-:S07]  /*17f0*/  LEPC R20, `(.L_x_20) ;  /* 0x000000001014794e */ /* 0x000fce0000000000 */
[----:B--2--5:R-:W-:Y:S05]  /*1800*/  CALL.ABS.NOINC R14 ;  /* 0x000000000e007343 */ /* 0x024fea0003c00000 */
.L_x_20:
[----:B------:R-:W-:-:S13]  /*1810*/  ISETP.NE.AND P0, PT, R174, 0x3, PT ;  /* 0x00000003ae00780c */ /* 0x000fda0003f05270 */
[----:B------:R-:W-:Y:S05]  /*1820*/  @!P0 BRA `(.L_x_21) ;  /* 0x0000000000048947 */ /* 0x000fea0003800000 */
[----:B------:R-:W-:Y:S01]  /*1830*/  BPT.TRAP 0x1 ;  /* 0x000000040000795c */ /* 0x000fe20000300000 */
.L_x_21:
[----:B------:R-:W-:Y:S02]  /*1840*/  IMAD.U32 R3, RZ, RZ, UR38 ;  /* 0x00000026ff037e24 */ /* 0x000fe4000f8e00ff */
[----:B-1----:R-:W-:-:S03]  /*1850*/  IMAD.U32 R0, RZ, RZ, UR39 ;  /* 0x00000027ff007e24 */ /* 0x002fc6000f8e00ff */
[----:B------:R-:W-:Y:S02]  /*1860*/  LEA R3, R3, UR41, 0x3 ;  /* 0x0000002903037c11 */ /* 0x000fe4000f8e18ff */
[----:B------:R-:W-:-:S04]  /*1870*/  SHF.L.U32 R0, R0, 0x1f, RZ ;  /* 0x0000001f00007819 */ /* 0x000fc800000006ff */
[----:B------:R1:W2:Y:S01]  /*1880*/  SYNCS.PHASECHK.TRANS64.TRYWAIT P1, [R3+URZ], R0 ;  /* 0x00000000030075a7 */ /* 0x0002a2000802017f */
[----:B------:R-:W-:Y:S05]  /*1890*/  @!P0 BRA `(.L_x_22) ;  /* 0x0000000000048947 */ /* 0x000fea0003800000 */
[----:B------:R-:W-:Y:S01]  /*18a0*/  BPT.TRAP 0x1 ;  /* 0x000000040000795c */ /* 0x000fe20000300000 */
.L_x_22:
[----:B------:R-:W-:-:S05]  /*18b0*/  IMAD.U32 R4, RZ, RZ, UR43 ;  /* 0x0000002bff047e24 */ /* 0x000fca000f8e00ff */
[----:B------:R-:W-:Y:S01]  /*18c0*/  ISETP.GE.AND P2, PT, R4, 0x1, PT ;  /* 0x000000010400780c */ /* 0x000fe20003f46270 */
[----:B--2---:R-:W-:-:S12]  /*18d0*/  @P1 BRA `(.L_x_23) ;  /* 0x0000000000081947 */ /* 0x004fd80003800000 */
[----:B------:R-:W2:Y:S02]  /*18e0*/  SYNCS.PHASECHK.TRANS64.TRYWAIT P1, [R3+URZ], R0 ;  /* 0x00000000030075a7 */ /* 0x000ea4000802017f */
[----:B--2---:R-:W-:Y:S05]  /*18f0*/  @!P1 BRA `(.L_x_24) ;  /* 0x000000a000cc9947 */ /* 0x004fea0003800000 */
.L_x_23:
[----:B------:R-:W-:Y:S05]  /*1900*/  WARPSYNC.ALL ;  /* 0x0000000000007948 */ /* 0x000fea0003800000 */
[----:B------:R-:W-:Y:S01]  /*1910*/  UIADD3 UR4, UR41, 0x180, URZ ;  /* 0x0000018029047890 */ /* 0x000fe2000fffe03f */
[----:B------:R-:W-:Y:S01]  /*1920*/  WARPGROUP.ARRIVE ;  /* 0x00000000000079c5 */ /* 0x000fe20000000000 */
[----:B------:R-:W-:Y:S02]  /*1930*/  UIADD3 UR5, UR41, 0x14180, URZ ;  /* 0x0001418029057890 */ /* 0x000fe4000fffe03f */
[----:B------:R-:W-:Y:S02]  /*1940*/  USHF.R.U32.HI UR4, URZ, 0x4, UR4 ;  /* 0x000000043f047899 */ /* 0x000fe40008011604 */
[----:B------:R-:W-:-:S02]  /*1950*/  USHF.R.U32.HI UR5, URZ, 0x4, UR5 ;  /* 0x000000043f057899 */ /* 0x000fc40008011605 */
[----:B------:R-:W-:Y:S02]  /*1960*/  ULOP3.LUT UR4, UR4, 0x3fff, URZ, 0xc0, !UPT ;  /* 0x00003fff04047892 */ /* 0x000fe4000f8ec03f */
[----:B------:R-:W-:Y:S02]  /*1970*/  ULOP3.LUT UR5, UR5, 0x3fff, URZ, 0xc0, !UPT ;  /* 0x00003fff05057892 */ /* 0x000fe4000f8ec03f */
[----:B------:R-:W-:Y:S02]  /*1980*/  ULOP3.LUT UR4, UR4, 0x10000, URZ, 0xfc, !UPT ;  /* 0x0001000004047892 */ /* 0x000fe4000f8efc3f */
[----:B------:R-:W-:Y:S02]  /*1990*/  ULOP3.LUT UR5, UR5, 0x10000, URZ, 0xfc, !UPT ;  /* 0x0001000005057892 */ /* 0x000fe4000f8efc3f */
[----:B------:R-:W-:Y:S02]  /*19a0*/  ULEA UR6, UR38, UR4, 0xa ;  /* 0x0000000426067291 */ /* 0x000fe4000f8e503f */
[----:B------:R-:W-:Y:S01]  /*19b0*/  ULEA UR7, UR38, UR5, 0xc ;  /* 0x0000000526077291 */ /* 0x000fe2000f8e603f */
[----:B------:R-:W-:Y:S01]  /*19c0*/  UMOV UR9, 0x40000040 ;  /* 0x4000004000097882 */ /* 0x000fe20000000000 */
[----:B------:R-:W-:-:S03]  /*19d0*/  UMOV UR11, 0x40000040 ;  /* 0x40000040000b7882 */ /* 0x000fc60000000000 */
[----:B------:R-:W-:Y:S02]  /*19e0*/  UMOV UR8, UR6 ;  /* 0x0000000600087c82 */ /* 0x000fe40008000000 */
[----:B------:R-:W-:Y:S02]  /*19f0*/  UMOV UR10, UR7 ;  /* 0x00000007000a7c82 */ /* 0x000fe40008000000 */
[----:B------:R-:W-:Y:S01]  /*1a00*/  HGMMA.64x256x16.F32.BF16 R24, gdesc[UR8], RZ, !UPT, gsb0 ;  /* 0x03e00000081879f0 */ /* 0x000fe2000c0018ff */
[----:B------:R-:W-:Y:S02]  /*1a10*/  UIADD3 UR8, UR6, 0x2, URZ ;  /* 0x0000000206087890 */ /* 0x000fe4000fffe03f */
[----:B------:R-:W-:Y:S01]  /*1a20*/  UIADD3 UR10, UR7, 0x2, URZ ;  /* 0x00000002070a7890 */ /* 0x000fe2000fffe03f */
[----:B------:R-:W-:Y:S01]  /*1a30*/  UMOV UR9, 0x40000040 ;  /* 0x4000004000097882 */ /* 0x000fe20000000000 */
[----:B------:R-:W-:Y:S01]  /*1a40*/  UMOV UR11, 0x40000040 ;  /* 0x40000040000b7882 */ /* 0x000fe20000000000 */
[----:B------:R-:W-:-:S02]  /*1a50*/  WARPGROUP.DEPBAR.LE gsb0, 0x0 ;  /* 0x00008000000079c5 */ /* 0x000fc40000010000 */
[----:B------:R-:W-:-:S15]  /*1a60*/  WARPGROUP.ARRIVE ;  /* 0x00000000000079c5 */ /* 0x000fde0000000000 */
[----:B------:R-:W-:-:S05]  /*1a70*/  NOP ;  /* 0x0000000000007918 */ /* 0x000fca0000000000 */
[----:B------:R-:W-:Y:S01]  /*1a80*/  HGMMA.64x256x16.F32.BF16 R24, gdesc[UR8], R24, gsb0 ;  /* 0x03e00000081879f0 */ /* 0x000fe20008001818 */
[----:B------:R-:W-:Y:S02]  /*1a90*/  UIADD3 UR8, UR6, 0x4, URZ ;  /* 0x0000000406087890 */ /* 0x000fe4000fffe03f */
[----:B------:R-:W-:Y:S01]  /*1aa0*/  UIADD3 UR10, UR7, 0x4, URZ ;  /* 0x00000004070a7890 */ /* 0x000fe2000fffe03f */
[----:B------:R-:W-:Y:S01]  /*1ab0*/  UMOV UR9, 0x40000040 ;  /* 0x4000004000097882 */ /* 0x000fe20000000000 */
[----:B------:R-:W-:Y:S01]  /*1ac0*/  UMOV UR11, 0x40000040 ;  /* 0x40000040000b7882 */ /* 0x000fe20000000000 */
[----:B------:R-:W-:Y:S02]  /*1ad0*/  WARPGROUP.DEPBAR.LE gsb0, 0x0 ;  /* 0x00008000000079c5 */ /* 0x000fe40000010000 */
        /* <DEDUP_REMOVED lines=42> */
[----:B------:R-:W-:Y:S03]  /*1d80*/  HGMMA.64x256x16.F32.BF16 R24, gdesc[UR8], R24, gsb0 ;  /* 0x03e00000081879f0 */ /* 0x000fe60008001818 */
[----:B------:R-:W-:Y:S02]  /*1d90*/  WARPGROUP.DEPBAR.LE gsb0, 0x0 ;  /* 0x00008000000079c5 */ /* 0x000fe40000010000 */
[----:B------:R-:W-:Y:S05]  /*1da0*/  @!P2 BRA `(.L_x_25) ;  /* 0x0000000400a0a947 */ /* 0x000fea0003800000 */
[----:B------:R-:W-:Y:S01]  /*1db0*/  UIADD3 UR6, UR38, 0x1, URZ ;  /* 0x0000000126067890 */ /* 0x000fe2000fffe03f */
[----:B-12---:R-:W-:Y:S02]  /*1dc0*/  IMAD.U32 R0, RZ, RZ, UR43 ;  /* 0x0000002bff007e24 */ /* 0x006fe4000f8e00ff */
[----:B------:R-:W-:Y:S01]  /*1dd0*/  IMAD.U32 R3, RZ, RZ, UR38 ;  /* 0x00000026ff037e24 */ /* 0x000fe2000f8e00ff */
[----:B------:R-:W-:-:S04]  /*1de0*/  UISETP.NE.AND UP0, UPT, UR6, 0x5, UPT ;  /* 0x000000050600788c */ /* 0x000fc8000bf05270 */
[----:B------:R-:W-:Y:S02]  /*1df0*/  USEL UR7, URZ, 0x1, UP0 ;  /* 0x000000013f077887 */ /* 0x000fe40008000000 */
[----:B------:R-:W-:Y:S02]  /*1e00*/  USEL UR6, UR6, URZ, UP0 ;  /* 0x0000003f06067287 */ /* 0x000fe40008000000 */
[----:B------:R-:W-:-:S06]  /*1e10*/  ULOP3.LUT UR7, UR39, UR7, URZ, 0x3c, !UPT ;  /* 0x0000000727077292 */ /* 0x000fcc000f8e3c3f */
[----:B------:R-:W-:-:S07]  /*1e20*/  IMAD.U32 R6, RZ, RZ, UR7 ;  /* 0x00000007ff067e24 */ /* 0x000fce000f8e00ff */
.L_x_32:
[----:B------:R-:W-:Y:S05]  /*1e30*/  @!P0 BRA `(.L_x_26) ;  /* 0x0000000000048947 */ /* 0x000fea0003800000 */
[----:B------:R-:W-:Y:S01]  /*1e40*/  BPT.TRAP 0x1 ;  /* 0x000000040000795c */ /* 0x000fe20000300000 */
.L_x_26:
[----:B------:R-:W-:Y:S01]  /*1e50*/  ULEA UR7, UR6, UR41, 0x3 ;  /* 0x0000002906077291 */ /* 0x000fe2000f8e183f */
[----:B------:R-:W-:-:S08]  /*1e60*/  SHF.L.U32 R4, R6, 0x1f, RZ ;  /* 0x0000001f06047819 */ /* 0x000fd000000006ff */
[----:B------:R1:W2:Y:S01]  /*1e70*/  SYNCS.PHASECHK.TRANS64.TRYWAIT P1, [UR7], R4 ;  /* 0x00000004ff0075a7 */ /* 0x0002a20008020147 */
[----:B------:R-:W-:Y:S05]  /*1e80*/  @!P0 BRA `(.L_x_27) ;  /* 0x0000000000048947 */ /* 0x000fea0003800000 */
[----:B------:R-:W-:Y:S01]  /*1e90*/  BPT.TRAP 0x1 ;  /* 0x000000040000795c */ /* 0x000fe20000300000 */
.L_x_27:
[----:B--2---:R-:W-:Y:S05]  /*1ea0*/  @P1 BRA `(.L_x_28) ;  /* 0x0000000000081947 */ /* 0x004fea0003800000 */
[----:B------:R-:W2:Y:S02]  /*1eb0*/  SYNCS.PHASECHK.TRANS64.TRYWAIT P1, [UR7], R4 ;  /* 0x00000004ff0075a7 */ /* 0x000ea40008020147 */
[----:B--2---:R-:W-:Y:S05]  /*1ec0*/  @!P1 BRA `(.L_x_29) ;  /* 0x0000009c006c9947 */ /* 0x004fea0003800000 */
.L_x_28:
[----:B------:R-:W-:Y:S01]  /*1ed0*/  ULEA UR7, UR6, UR4, 0xa ;  /* 0x0000000406077291 */ /* 0x000fe2000f8e503f */
[----:B------:R-:W-:Y:S01]  /*1ee0*/  WARPGROUP.ARRIVE ;  /* 0x00000000000079c5 */ /* 0x000fe20000000000 */
[----:B------:R-:W-:Y:S01]  /*1ef0*/  ULEA UR12, UR6, UR5, 0xc ;  /* 0x00000005060c7291 */ /* 0x000fe2000f8e603f */
[----:B------:R-:W-:Y:S01]  /*1f00*/  UMOV UR9, 0x40000040 ;  /* 0x4000004000097882 */ /* 0x000fe20000000000 */
[----:B------:R-:W-:-:S03]  /*1f10*/  UMOV UR11, 0x40000040 ;  /* 0x40000040000b7882 */ /* 0x000fc60000000000 */
[----:B------:R-:W-:Y:S02]  /*1f20*/  UMOV UR8, UR7 ;  /* 0x0000000700087c82 */ /* 0x000fe40008000000 */
[----:B------:R-:W-:Y:S02]  /*1f30*/  UMOV UR10, UR12 ;  /* 0x0000000c000a7c82 */ /* 0x000fe40008000000 */
[----:B------:R-:W-:Y:S01]  /*1f40*/  HGMMA.64x256x16.F32.BF16 R24, gdesc[UR8], R24, gsb0 ;  /* 0x03e00000081879f0 */ /* 0x000fe20008001818 */
        /* <DEDUP_REMOVED lines=58> */
[----:B------:R-:W-:Y:S01]  /*22f0*/  BPT.TRAP 0x1 ;  /* 0x000000040000795c */ /* 0x000fe20000300000 */
.L_x_30:
[----:B------:R-:W-:-:S13]  /*2300*/  ISETP.NE.AND P1, PT, R153, RZ, PT ;  /* 0x000000ff9900720c */ /* 0x000fda0003f25270 */
[----:B-12---:R-:W-:-:S05]  /*2310*/  @P1 LEA R4, R3, UR41, 0x3 ;  /* 0x0000002903041c11 */ /* 0x006fca000f8e18ff */
[----:B------:R-:W-:-:S05]  /*2320*/  @P1 VIADD R5, R4, 0x28 ;  /* 0x0000002804051836 */ /* 0x000fca0000000000 */
[----:B------:R-:W-:-:S04]  /*2330*/  @P1 PRMT R5, R152, 0x654, R5 ;  /* 0x0000065498051816 */ /* 0x000fc80000000005 */
[----:B------:R1:W-:Y:S01]  /*2340*/  @P1 SYNCS.ARRIVE.TRANS64.RED.A1T0 RZ, [R5+URZ], RZ ;  /* 0x000000ff05ff19a7 */ /* 0x0003e2000810043f */
[----:B------:R-:W-:-:S13]  /*2350*/  ISETP.GT.U32.AND P1, PT, R16, 0x1, PT ;  /* 0x000000011000780c */ /* 0x000fda0003f24070 */
[----:B-1----:R-:W-:Y:S05]  /*2360*/  @P1 BRA `(.L_x_31) ;  /* 0x0000000000041947 */ /* 0x002fea0003800000 */
[----:B------:R-:W-:Y:S01]  /*2370*/  BPT.TRAP 0x1 ;  /* 0x000000040000795c */ /* 0x000fe20000300000 */
.L_x_31:
[----:B------:R-:W-:Y:S01]  /*2380*/  UIADD3 UR6, UR6, 0x1, URZ ;  /* 0x0000000106067890 */ /* 0x000fe2000fffe03f */
[C---:B------:R-:W-:Y:S01]  /*2390*/  ISETP.GT.AND P2, PT, R0.reuse, 0x1, PT ;  /* 0x000000010000780c */ /* 0x040fe20003f44270 */
[----:B------:R-:W-:Y:S02]  /*23a0*/  VIADD R3, R3, 0x1 ;  /* 0x0000000103037836 */ /* 0x000fe40000000000 */
[----:B------:R-:W-:Y:S01]  /*23b0*/  UISETP.NE.AND UP0, UPT, UR6, 0x5, UPT ;  /* 0x000000050600788c */ /* 0x000fe2000bf05270 */
[----:B------:R-:W-:Y:S02]  /*23c0*/  VIADD R0, R0, 0xffffffff ;  /* 0xffffffff00007836 */ /* 0x000fe40000000000 */
[C---:B------:R-:W-:Y:S01]  /*23d0*/  ISETP.NE.AND P1, PT, R3.reuse, 0x5, PT ;  /* 0x000000050300780c */ /* 0x040fe20003f25270 */
[----:B------:R-:W-:Y:S02]  /*23e0*/  USEL UR7, URZ, 0x1, UP0 ;  /* 0x000000013f077887 */ /* 0x000fe40008000000 */
[----:B------:R-:W-:Y:S01]  /*23f0*/  USEL UR6, UR6, URZ, UP0 ;  /* 0x0000003f06067287 */ /* 0x000fe20008000000 */
[----:B------:R-:W-:-:S03]  /*2400*/  SEL R3, R3, RZ, P1 ;  /* 0x000000ff03037207 */ /* 0x000fc60000800000 */
[----:B------:R-:W-:Y:S01]  /*2410*/  LOP3.LUT R6, R6, UR7, RZ, 0x3c, !PT ;  /* 0x0000000706067c12 */ /* 0x000fe2000f8e3cff */
[----:B------:R-:W-:Y:S07]  /*2420*/  @P2 BRA `(.L_x_32) ;  /* 0xfffffff800802947 */ /* 0x000fee000383ffff */
.L_x_25:
[----:B-12---:R-:W1:Y:S01]  /*2430*/  LDC R0, c[0x0][0x28c] ;  /* 0x0000a300ff007b82 */ /* 0x006e620000000800 */
[----:B------:R2:W-:Y:S01]  /*2440*/  SYNCS.ARRIVE.TRANS64.A1T0 RZ, [R160+UR45], RZ ;  /* 0x000000ffa0ff79a7 */ /* 0x0005e2000810002d */
[----:B-1----:R-:W-:-:S13]  /*2450*/  ISETP.GE.AND P1, PT, R0, 0x1, PT ;  /* 0x000000010000780c */ /* 0x002fda0003f26270 */
[----:B--2---:R-:W-:Y:S05]  /*2460*/  @!P1 BRA `(.L_x_33) ;  /* 0x0000000000449947 */ /* 0x004fea0003800000 */
[----:B------:R-:W-:Y:S05]  /*2470*/  @!P0 BRA `(.L_x_34) ;  /* 0x0000000000048947 */ /* 0x000fea0003800000 */
[----:B------:R-:W-:Y:S01]  /*2480*/  BPT.TRAP 0x1 ;  /* 0x000000040000795c */ /* 0x000fe20000300000 */
.L_x_34:
[----:B------:R-:W-:-:S13]  /*2490*/  ISETP.NE.AND P0, PT, R153, RZ, PT ;  /* 0x000000ff9900720c */ /* 0x000fda0003f05270 */
[----:B------:R-:W-:-:S05]  /*24a0*/  VOTEU.ANY UP0, P0 ;  /* 0x00000000003f7886 */ /* 0x000fca0000000100 */
[----:B------:R-:W-:-:S06]  /*24b0*/  @UP0 UIADD3 UR4, UR43, UR38, URZ ;  /* 0x000000262b040290 */ /* 0x000fcc000fffe03f */
[----:B------:R-:W-:Y:S02]  /*24c0*/  IMAD.U32 R4, RZ, RZ, UR4 ;  /* 0x00000004ff047e24 */ /* 0x000fe4000f8e00ff */
[----:B------:R-:W-:Y:S02]  /*24d0*/  IMAD.U32 R3, RZ, RZ, UR4 ;  /* 0x00000004ff037e24 */ /* 0x000fe4000f8e00ff */
[----:B------:R-:W-:-:S05]  /*24e0*/  @P0 IMAD.WIDE.U32 R4, R4, -0x33333333, RZ ;  /* 0xcccccccd04040825 */ /* 0x000fca00078e00ff */
[----:B------:R-:W-:-:S05]  /*24f0*/  @P0 SHF.R.U32.HI R0, RZ, 0x2, R5 ;  /* 0x00000002ff000819 */ /* 0x000fca0000011605 */
[----:B------:R-:W-:-:S05]  /*2500*/  @P0 IMAD R0, R0, -0x5, R3 ;  /* 0xfffffffb00000824 */ /* 0x000fca00078e0203 */
[----:B------:R-:W-:-:S05]  /*2510*/  @P0 LEA R0, R0, UR41, 0x3 ;  /* 0x0000002900000c11 */ /* 0x000fca000f8e18ff */
[----:B------:R-:W-:-:S05]  /*2520*/  @P0 VIADD R3, R0, 0x28 ;  /* 0x0000002800030836 */ /* 0x000fca0000000000 */
[----:B------:R-:W-:-:S04]  /*2530*/  @P0 PRMT R3, R152, 0x654, R3 ;  /* 0x0000065498030816 */ /* 0x000fc80000000003 */
[----:B------:R1:W-:Y:S01]  /*2540*/  @P0 SYNCS.ARRIVE.TRANS64.RED.A1T0 RZ, [R3+URZ], RZ ;  /* 0x000000ff03ff09a7 */ /* 0x0003e2000810043f */
[----:B------:R-:W-:-:S13]  /*2550*/  ISETP.GT.U32.AND P0, PT, R16, 0x1, PT ;  /* 0x000000011000780c */ /* 0x000fda0003f04070 */
[----:B-1----:R-:W-:Y:S05]  /*2560*/  @P0 BRA `(.L_x_33) ;  /* 0x0000000000040947 */ /* 0x002fea0003800000 */
[----:B------:R-:W-:Y:S01]  /*2570*/  BPT.TRAP 0x1 ;  /* 0x000000040000795c */ /* 0x000fe20000300000 */
.L_x_33:
[----:B------:R-:W-:Y:S01]  /*2580*/  SHF.L.U32 R0, R175, 0x1f, RZ ;  /* 0x0000001faf007819 */ /* 0x000fe200000006ff */
[----:B------:R-:W-:Y:S01]  /*2590*/  UIADD3 UR38, UR44, UR38, URZ ;  /* 0x000000262c267290 */ /* 0x000fe2000fffe03f */
[----:B------:R-:W1:Y:S01]  /*25a0*/  LDC R15, c[0x0][0x288] ;  /* 0x0000a200ff0f7b82 */ /* 0x000e620000000800 */
[----:B------:R-:W-:Y:S01]  /*25b0*/  UISETP.GE.U32.AND UP1, UPT, UR44, 0x5, UPT ;  /* 0x000000052c00788c */ /* 0x000fe2000bf26070 */
[----:B------:R-:W-:Y:S01]  /*25c0*/  IMAD.SHL.U32 R8, R158, 0x2, RZ ;  /* 0x000000029e087824 */ /* 0x000fe200078e00ff */
[----:B------:R-:W-:Y:S02]  /*25d0*/  UISETP.GT.U32.AND UP0, UPT, UR38, 0x4, UPT ;  /* 0x000000042600788c */ /* 0x000fe4000bf04070 */
[----:B------:R-:W-:Y:S02]  /*25e0*/  UIMAD.WIDE.U32 UR4, UR38, -0x33333333, URZ ;  /* 0xcccccccd260478a5 */ /* 0x000fe4000f8e003f */
[----:B------:R-:W-:Y:S01]  /*25f0*/  UISETP.LT.U32.AND UP0, UPT, UR44, 0x5, UP0 ;  /* 0x000000052c00788c */ /* 0x000fe20008701070 */
[----:B------:R-:W2:Y:S01]  /*2600*/  SYNCS.PHASECHK.TRANS64.TRYWAIT P0, [R159+UR42+0x10], R0 ;  /* 0x000010009f0075a7 */ /* 0x000ea2000800016a */
[----:B------:R-:W-:Y:S01]  /*2610*/  USHF.R.U32.HI UR4, URZ, 0x2, UR5 ;  /* 0x000000023f047899 */ /* 0x000fe20008011605 */
[----:B------:R-:W-:Y:S01]  /*2620*/  SHF.R.S32.HI R9, RZ, 0x1f, R8 ;  /* 0x0000001fff097819 */ /* 0x000fe20000011408 */
[----:B------:R-:W-:-:S02]  /*2630*/  USEL UR6, URZ, 0x1, !UP0 ;  /* 0x000000013f067887 */ /* 0x000fc4000c000000 */
[----:B------:R-:W-:Y:S02]  /*2640*/  UIMAD UR38, UR4, -0x5, UR38 ;  /* 0xfffffffb042678a4 */ /* 0x000fe4000f8e0226 */
[----:B------:R-:W-:-:S04]  /*2650*/  ULOP3.LUT UR39, UR39, UR6, URZ, 0x3c, !UPT ;  /* 0x0000000627277292 */ /* 0x000fc8000f8e3c3f */
[----:B------:R-:W-:Y:S01]  /*2660*/  @UP1 ULOP3.LUT UR39, UR39, 0x1, UR4, 0x78, !UPT ;  /* 0x0000000127271892 */ /* 0x000fe2000f8e7804 */
[----:B-12---:R-:W-:Y:S11]  /*2670*/  @!P0 BRA `(.L_x_35) ;  /* 0x0000009400988947 */ /* 0x006ff60003800000 */
.L_x_318:
[----:B------:R-:W-:Y:S01]  /*2680*/  IMAD.SHL.U32 R14, R19, 0x40, RZ ;  /* 0x00000040130e7824 */ /* 0x000fe200078e00ff */
[----:B------:R-:W-:Y:S01]  /*2690*/  ULDC UR6, c[0x0][0x284] ;  /* 0x0000a10000067ab9 */ /* 0x000fe20000000800 */
[----:B0-----:R-:W-:Y:S01]  /*26a0*/  IMAD.SHL.U32 R12, R22, 0x100, RZ ;  /* 0x00000100160c7824 */ /* 0x001fe200078e00ff */
[----:B------:R-:W-:Y:S01]  /*26b0*/  SHF.R.S32.HI R165, RZ, 0x1f, R2 ;  /* 0x0000001fffa57819 */ /* 0x000fe20000011402 */
[----:B------:R-:W-:Y:S01]  /*26c0*/  ULDC.64 UR4, c[0x0][0x5d0] ;  /* 0x0001740000047ab9 */ /* 0x000fe20000000a00 */
[----:B------:R-:W-:Y:S01]  /*26d0*/  ISETP.GE.AND P0, PT, R14, UR6, PT ;  /* 0x000000060e007c0c */ /* 0x000fe2000bf06270 */
[----:B------:R-:W-:Y:S01]  /*26e0*/  IMAD.WIDE.U32 R4, R2, UR4, R8 ;  /* 0x0000000402047c25 */ /* 0x000fe2000f8e0008 */
[----:B------:R-:W-:Y:S02]  /*26f0*/  SHF.R.S32.HI R13, RZ, 0x1f, R12 ;  /* 0x0000001fff0d7819 */ /* 0x000fe4000001140c */
[C---:B------:R-:W-:Y:S01]  /*2700*/  ISETP.GE.OR P0, PT, R12.reuse, R15, P0 ;  /* 0x0000000f0c00720c */ /* 0x040fe20000706670 */
[----:B------:R-:W-:Y:S01]  /*2710*/  IMAD R3, R165, UR4, RZ ;  /* 0x00000004a5037c24 */ /* 0x000fe2000f8e02ff */
[----:B------:R-:W-:-:S03]  /*2720*/  IADD3 R6, P1, R12, R4, RZ ;  /* 0x000000040c067210 */ /* 0x000fc60007f3e0ff */
[----:B------:R-:W-:-:S05]  /*2730*/  IMAD R3, R2, UR5, R3 ;  /* 0x0000000502037c24 */ /* 0x000fca000f8e0203 */
[----:B------:R-:W-:-:S03]  /*2740*/  IADD3.X R7, R13, R5, R3, P1, !PT ;  /* 0x000000050d077210 */ /* 0x000fc60000ffe403 */
[----:B------:R-:W-:Y:S05]  /*2750*/  @P0 BRA `(.L_x_36) ;  /* 0x0000007c00040947 */ /* 0x000fea0003800000 */
[----:B------:R-:W0:Y:S01]  /*2760*/  LDC.64 R10, c[0x0][0x5c8] ;  /* 0x00017200ff0a7b82 */ /* 0x000e220000000a00 */
[----:B-----5:R-:W-:Y:S01]  /*2770*/  FSETP.NEU.AND P0, PT, R155, RZ, PT ;  /* 0x000000ff9b00720b */ /* 0x020fe20003f0d000 */
[----:B------:R-:W-:Y:S01]  /*2780*/  IMAD R3, R158, -0x2, R15 ;  /* 0xfffffffe9e037824 */ /* 0x000fe200078e020f */
[----:B------:R-:W-:Y:S01]  /*2790*/  BSSY B0, `(.L_x_36) ;  /* 0x00007bd000007945 */ /* 0x000fe20003800000 */
[----:B------:R-:W-:-:S04]  /*27a0*/  IMAD.WIDE R166, R19, 0x40, R156 ;  /* 0x0000004013a67825 */ /* 0x000fc800078e029c */
[----:B-1----:R-:W-:Y:S02]  /*27b0*/  IMAD.IADD R0, R3, 0x1, -R12 ;  /* 0x0000000103007824 */ /* 0x002fe400078e0a0c */
[----:B------:R-:W-:-:S03]  /*27c0*/  IMAD.IADD R3, R163, 0x1, -R14 ;  /* 0x00000001a3037824 */ /* 0x000fc600078e0a0e */
[----:B------:R-:W-:-:S04]  /*27d0*/  ISETP.GT.AND P2, PT, R0, RZ, PT ;  /* 0x000000ff0000720c */ /* 0x000fc80003f44270 */
[----:B------:R-:W-:Y:S01]  /*27e0*/  ISETP.GT.AND P1, PT, R3, RZ, P2 ;  /* 0x000000ff0300720c */ /* 0x000fe20001724270 */
[-C--:B0-----:R-:W-:Y:S02]  /*27f0*/  IMAD R4, R167, R10.reuse, RZ ;  /* 0x0000000aa7047224 */ /* 0x081fe400078e02ff */
[----:B------:R-:W-:-:S04]  /*2800*/  IMAD.WIDE.U32 R6, R166, R10, R6 ;  /* 0x0000000aa6067225 */ /* 0x000fc800078e0006 */
[----:B------:R-:W-:-:S04]  /*2810*/  IMAD R5, R166, R11, R4 ;  /* 0x0000000ba6057224 */ /* 0x000fc800078e0204 */
[----:B------:R-:W-:Y:S01]  /*2820*/  IMAD.IADD R179, R7, 0x1, R5 ;  /* 0x0000000107b37824 */ /* 0x000fe200078e0205 */
[----:B------:R-:W-:Y:S06]  /*2830*/  @!P0 BRA `(.L_x_37) ;  /* 0x0000005400988947 */ /* 0x000fec0003800000 */
[----:B------:R-:W0:Y:S01]  /*2840*/  LDC.64 R20, c[0x0][0x5b8] ;  /* 0x00016e00ff147b82 */ /* 0x000e220000000a00 */
[----:B------:R-:W-:-:S07]  /*2850*/  ULDC.64 UR4, c[0x0][0x5c0] ;  /* 0x0001700000047ab9 */ /* 0x000fce0000000a00 */
[----:B------:R-:W1:Y:S08]  /*2860*/  LDC.64 R168, c[0x0][0x5b0] ;  /* 0x00016c00ffa87b82 */ /* 0x000e700000000a00 */
[----:B------:R-:W2:Y:S01]  /*2870*/  LDC.64 R14, c[0x0][0x5a8] ;  /* 0x00016a00ff0e7b82 */ /* 0x000ea20000000a00 */
[-C--:B0-----:R-:W-:Y:S02]  /*2880*/  IMAD R7, R165, R20.reuse, RZ ;  /* 0x00000014a5077224 */ /* 0x081fe400078e02ff */
[----:B------:R-:W-:-:S04]  /*2890*/  IMAD.WIDE.U32 R4, R2, R20, R8 ;  /* 0x0000001402047225 */ /* 0x000fc800078e0008 */
[----:B------:R-:W-:Y:S01]  /*28a0*/  IMAD R177, R2, R21, R7 ;  /* 0x0000001502b17224 */ /* 0x000fe200078e0207 */
[----:B------:R-:W-:Y:S01]  /*28b0*/  IADD3 R164, P0, R12, R4, RZ ;  /* 0x000000040ca47210 */ /* 0x000fe20007f1e0ff */
[----:B-1----:R-:W-:-:S03]  /*28c0*/  IMAD R4, R167, R168, RZ ;  /* 0x000000a8a7047224 */ /* 0x002fc600078e02ff */
[----:B------:R-:W-:Y:S01]  /*28d0*/  IADD3.X R165, R13, R5, R177, P0, !PT ;  /* 0x000000050da57210 */ /* 0x000fe200007fe4b1 */
[C---:B------:R-:W-:Y:S02]  /*28e0*/  IMAD R21, R166.reuse, R169, R4 ;  /* 0x000000a9a6157224 */ /* 0x040fe400078e0204 */
[----:B------:R-:W-:-:S04]  /*28f0*/  IMAD.WIDE.U32 R4, R166, R168, R164 ;  /* 0x000000a8a6047225 */ /* 0x000fc800078e00a4 */
[----:B------:R-:W-:Y:S01]  /*2900*/  IMAD.IADD R5, R5, 0x1, R21 ;  /* 0x0000000105057824 */ /* 0x000fe200078e0215 */
[----:B--2---:R-:W-:-:S04]  /*2910*/  LEA R170, P0, R4, R14, 0x1 ;  /* 0x0000000e04aa7211 */ /* 0x004fc800078008ff */
[----:B------:R-:W-:-:S05]  /*2920*/  LEA.HI.X R171, R4, R15, R5, 0x1, P0 ;  /* 0x0000000f04ab7211 */ /* 0x000fca00000f0c05 */
[----:B------:R0:W2:Y:S01]  /*2930*/  @P1 LDG.E.LTC128B.U16 R19, desc[UR36][R170.64] ;  /* 0x00000024aa131981 */ /* 0x0000a2000c1e1520 */
[----:B------:R-:W-:Y:S01]  /*2940*/  IMAD.WIDE.U32 R4, R166, R168, R12 ;  /* 0x000000a8a6047225 */ /* 0x000fe200078e000c */
[----:B------:R-:W-:Y:S02]  /*2950*/  BSSY B1, `(.L_x_38) ;  /* 0x0000014000017945 */ /* 0x000fe40003800000 */
[----:B------:R-:W-:-:S04]  /*2960*/  IADD3 R172, P0, R8, R4, RZ ;  /* 0x0000000408ac7210 */ /* 0x000fc80007f1e0ff */
[----:B------:R-:W-:Y:S01]  /*2970*/  IADD3.X R173, R9, R21, R5, P0, !PT ;  /* 0x0000001509ad7210 */ /* 0x000fe200007fe405 */
[C---:B0-----:R-:W-:Y:S01]  /*2980*/  IMAD.SHL.U32 R170, R168.reuse, 0x8, RZ ;  /* 0x00000008a8aa7824 */ /* 0x041fe200078e00ff */
[----:B------:R-:W-:Y:S01]  /*2990*/  SHF.L.U64.HI R171, R168, 0x3, R169 ;  /* 0x00000003a8ab7819 */ /* 0x000fe200000102a9 */
[----:B------:R-:W-:-:S04]  /*29a0*/  IMAD.WIDE.U32 R172, R2, R20, R172 ;  /* 0x0000001402ac7225 */ /* 0x000fc800078e00ac */
[----:B------:R-:W-:Y:S02]  /*29b0*/  IMAD.IADD R7, R177, 0x1, R173 ;  /* 0x00000001b1077824 */ /* 0x000fe400078e02ad */
[----:B--2---:R-:W-:-:S04]  /*29c0*/  IMAD.U32 R4, R19, 0x10000, RZ ;  /* 0x0001000013047824 */ /* 0x004fc800078e00ff */
[----:B------:R-:W-:Y:S01]  /*29d0*/  FMUL R5, R4, R155 ;  /* 0x0000009b04057220 */ /* 0x000fe20000400000 */
[----:B------:R-:W-:-:S03]  /*29e0*/  LEA R4, P0, R6, UR4, 0x1 ;  /* 0x0000000406047c11 */ /* 0x000fc6000f8008ff */
[----:B------:R-:W-:Y:S01]  /*29f0*/  FFMA R24, R24, R154, R5 ;  /* 0x0000009a18187223 */ /* 0x000fe20000000005 */
[----:B------:R-:W-:Y:S02]  /*2a00*/  LEA.HI.X R5, R6, UR5, R179, 0x1, P0 ;  /* 0x0000000506057c11 */ /* 0x000fe400080f0cb3 */
[----:B------:R-:W-:Y:S02]  /*2a10*/  ISETP.GT.AND P0, PT, R0, 0x1, PT ;  /* 0x000000010000780c */ /* 0x000fe40003f04270 */
[----:B------:R-:W-:Y:S02]  /*2a20*/  F2FP.BF16.F32.PACK_AB R24, RZ, R24 ;  /* 0x00000018ff18723e */ /* 0x000fe400000010ff */
[----:B------:R-:W-:Y:S02]  /*2a30*/  ISETP.GT.AND P3, PT, R3, RZ, P0 ;  /* 0x000000ff0300720c */ /* 0x000fe40000764270 */
[C---:B------:R-:W-:Y:S01]  /*2a40*/  LEA R6, P4, R172.reuse, R14, 0x1 ;  /* 0x0000000eac067211 */ /* 0x040fe200078808ff */
[----:B------:R0:W-:Y:S03]  /*2a50*/  @P1 STG.E.U16 desc[UR36][R4.64], R24 ;  /* 0x0000001804001986 */ /* 0x0001e6000c101524 */
[----:B------:R-:W-:-:S07]  /*2a60*/  LEA.HI.X R7, R172, R15, R7, 0x1, P4 ;  /* 0x0000000fac077211 */ /* 0x000fce00020f0c07 */
[----:B------:R-:W-:Y:S05]  /*2a70*/  @!P3 BRA `(.L_x_39) ;  /* 0x000000000004b947 */ /* 0x000fea0003800000 */
[----:B------:R1:W5:Y:S02]  /*2a80*/  LDG.E.LTC128B.U16 R19, desc[UR36][R6.64+0x2] ;  /* 0x0000022406137981 */ /* 0x000364000c1e1520 */
.L_x_39:
[----:B------:R-:W-:Y:S05]  /*2a90*/  BSYNC B1 ;  /* 0x0000000000017941 */ /* 0x000fea0003800000 */
.L_x_38:
[----:B------:R-:W-:Y:S01]  /*2aa0*/  IMAD.WIDE.U32 R170, R166, R168, R170 ;  /* 0x000000a8a6aa7225 */ /* 0x000fe200078e00aa */
[----:B------:R-:W-:-:S03]  /*2ab0*/  ISETP.GT.AND P2, PT, R3, 0x8, P2 ;  /* 0x000000080300780c */ /* 0x000fc60001744270 */
[----:B-----5:R-:W-:Y:S02]  /*2ac0*/  IMAD.U32 R22, R19, 0x10000, RZ ;  /* 0x0001000013167824 */ /* 0x020fe400078e00ff */
[----:B------:R-:W-:Y:S01]  /*2ad0*/  IMAD.IADD R167, R21, 0x1, R171 ;  /* 0x0000000115a77824 */ /* 0x000fe200078e02ab */
[----:B------:R-:W-:Y:S01]  /*2ae0*/  IADD3 R21, P1, R164, R170, RZ ;  /* 0x000000aaa4157210 */ /* 0x000fe20007f3e0ff */
[----:B------:R-:W-:-:S04]  /*2af0*/  FMUL R22, R22, R155 ;  /* 0x0000009b16167220 */ /* 0x000fc80000400000 */
[----:B------:R-:W-:Y:S01]  /*2b00*/  FFMA R22, R25, R154, R22 ;  /* 0x0000009a19167223 */ /* 0x000fe20000000016 */
[----:B------:R-:W-:Y:S01]  /*2b10*/  IMAD.X R164, R167, 0x1, R165, P1 ;  /* 0x00000001a7a47824 */ /* 0x000fe200008e06a5 */
[----:B0-----:R-:W-:-:S03]  /*2b20*/  LEA R24, P1, R21, R14, 0x1 ;  /* 0x0000000e15187211 */ /* 0x001fc600078208ff */
[----:B------:R-:W-:Y:S02]  /*2b30*/  F2FP.BF16.F32.PACK_AB R22, RZ, R22 ;  /* 0x00000016ff16723e */ /* 0x000fe400000010ff */
[----:B------:R-:W-:-:S03]  /*2b40*/  LEA.HI.X R25, R21, R15, R164, 0x1, P1 ;  /* 0x0000000f15197211 */ /* 0x000fc600008f0ca4 */
[----:B------:R0:W-:Y:S04]  /*2b50*/  @P3 STG.E.U16 desc[UR36][R4.64+0x2], R22 ;  /* 0x0000021604003986 */ /* 0x0001e8000c101524 */
[----:B------:R-:W2:Y:S01]  /*2b60*/  @P2 LDG.E.LTC128B.U16 R19, desc[UR36][R24.64] ;  /* 0x0000002418132981 */ /* 0x000ea2000c1e1520 */
[----:B------:R-:W-:Y:S01]  /*2b70*/  IADD3 R8, P1, P3, R8, R170, R12 ;  /* 0x000000aa08087210 */ /* 0x000fe20007b3e00c */
[----:B------:R-:W-:Y:S01]  /*2b80*/  BSSY B1, `(.L_x_40) ;  /* 0x0000011000017945 */ /* 0x000fe20003800000 */
[C---:B------:R-:W-:Y:S02]  /*2b90*/  SHF.L.U64.HI R11, R10.reuse, 0x4, R11 ;  /* 0x000000040a0b7819 */ /* 0x040fe4000001020b */
[----:B------:R-:W-:Y:S02]  /*2ba0*/  IADD3.X R9, R9, R167, R13, P1, P3 ;  /* 0x000000a709097210 */ /* 0x000fe40000fe640d */
[----:B------:R-:W-:-:S02]  /*2bb0*/  LEA R10, P1, R10, R4, 0x4 ;  /* 0x000000040a0a7211 */ /* 0x000fc400078220ff */
[----:B------:R-:W-:Y:S01]  /*2bc0*/  ISETP.GT.AND P0, PT, R3, 0x8, P0 ;  /* 0x000000080300780c */ /* 0x000fe20000704270 */
[----:B------:R-:W-:-:S04]  /*2bd0*/  IMAD.WIDE.U32 R20, R2, R20, R8 ;  /* 0x0000001402147225 */ /* 0x000fc800078e0008 */
[----:B------:R-:W-:Y:S01]  /*2be0*/  IMAD.X R11, R11, 0x1, R5, P1 ;  /* 0x000000010b0b7824 */ /* 0x000fe200008e0605 */
[----:B------:R-:W-:Y:S01]  /*2bf0*/  LEA R8, P3, R20, R14, 0x1 ;  /* 0x0000000e14087211 */ /* 0x000fe200078608ff */
[----:B------:R-:W-:-:S05]  /*2c00*/  IMAD.IADD R2, R177, 0x1, R21 ;  /* 0x00000001b1027824 */ /* 0x000fca00078e0215 */
[----:B------:R-:W-:Y:S01]  /*2c10*/  LEA.HI.X R9, R20, R15, R2, 0x1, P3 ;  /* 0x0000000f14097211 */ /* 0x000fe200018f0c02 */
[----:B--2---:R-:W-:-:S04]  /*2c20*/  IMAD.U32 R12, R19, 0x10000, RZ ;  /* 0x00010000130c7824 */ /* 0x004fc800078e00ff */
[----:B------:R-:W-:-:S04]  /*2c30*/  FMUL R13, R12, R155 ;  /* 0x0000009b0c0d7220 */ /* 0x000fc80000400000 */
[----:B------:R-:W-:-:S05]  /*2c40*/  FFMA R13, R26, R154, R13 ;  /* 0x0000009a1a0d7223 */ /* 0x000fca000000000d */
[----:B------:R-:W-:-:S05]  /*2c50*/  F2FP.BF16.F32.PACK_AB R13, RZ, R13 ;  /* 0x0000000dff0d723e */ /* 0x000fca00000010ff */
[----:B------:R0:W-:Y:S01]  /*2c60*/  @P2 STG.E.U16 desc[UR36][R10.64], R13 ;  /* 0x0000000d0a002986 */ /* 0x0001e2000c101524 */
[----:B------:R-:W-:Y:S05]  /*2c70*/  @!P0 BRA `(.L_x_41) ;  /* 0x0000000000048947 */ /* 0x000fea0003800000 */
[----:B------:R2:W5:Y:S02]  /*2c80*/  LDG.E.LTC128B.U16 R19, desc[UR36][R8.64+0x2] ;  /* 0x0000022408137981 */ /* 0x000564000c1e1520 */
.L_x_41:
[----:B------:R-:W-:Y:S05]  /*2c90*/  BSYNC B1 ;  /* 0x0000000000017941 */ /* 0x000fea0003800000 */
.L_x_40:
[----:B-----5:R-:W-:Y:S01]  /*2ca0*/  IMAD.U32 R2, R19, 0x10000, RZ ;  /* 0x0001000013027824 */ /* 0x020fe200078e00ff */
[----:B------:R-:W-:Y:S01]  /*2cb0*/  ISETP.GT.AND P1, PT, R0, 0x8, PT ;  /* 0x000000080000780c */ /* 0x000fe20003f24270 */
[----:B------:R-:W-:Y:S02]  /*2cc0*/  BSSY B1, `(.L_x_42) ;  /* 0x0000008000017945 */ /* 0x000fe40003800000 */
[----:B------:R-:W-:Y:S01]  /*2cd0*/  FMUL R2, R2, R155 ;  /* 0x0000009b02027220 */ /* 0x000fe20000400000 */
[----:B------:R-:W-:-:S03]  /*2ce0*/  ISETP.GT.AND P2, PT, R3, RZ, P1 ;  /* 0x000000ff0300720c */ /* 0x000fc60000f44270 */
[----:B------:R-:W-:-:S05]  /*2cf0*/  FFMA R2, R27, R154, R2 ;  /* 0x0000009a1b027223 */ /* 0x000fca0000000002 */
[----:B------:R-:W-:-:S05]  /*2d00*/  F2FP.BF16.F32.PACK_AB R2, RZ, R2 ;  /* 0x00000002ff02723e */ /* 0x000fca00000010ff */
[----:B------:R3:W-:Y:S01]  /*2d10*/  @P0 STG.E.U16 desc[UR36][R10.64+0x2], R2 ;  /* 0x000002020a000986 */ /* 0x0007e2000c101524 */
[----:B------:R-:W-:Y:S05]  /*2d20*/  @!P2 BRA `(.L_x_43) ;  /* 0x000000000004a947 */ /* 0x000fea0003800000 */
[----:B------:R4:W5:Y:S02]  /*2d30*/  LDG.E.LTC128B.U16 R19, desc[UR36][R6.64+0x10] ;  /* 0x0000102406137981 */ /* 0x000964000c1e1520 */
.L_x_43:
[----:B------:R-:W-:Y:S05]  /*2d40*/  BSYNC B1 ;  /* 0x0000000000017941 */ /* 0x000fea0003800000 */
.L_x_42:
[----:B---3-5:R-:W-:Y:S01]  /*2d50*/  IMAD.U32 R2, R19, 0x10000, RZ ;  /* 0x0001000013027824 */ /* 0x028fe200078e00ff */
[----:B------:R-:W-:Y:S01]  /*2d60*/  ISETP.GT.AND P0, PT, R0, 0x9, PT ;  /* 0x000000090000780c */ /* 0x000fe20003f04270 */
[----:B------:R-:W-:Y:S02]  /*2d70*/  BSSY B1, `(.L_x_44) ;  /* 0x0000008000017945 */ /* 0x000fe40003800000 */
[----:B0-----:R-:W-:Y:S01]  /*2d80*/  FMUL R13, R2, R155 ;  /* 0x0000009b020d7220 */ /* 0x001fe20000400000 */
[----:B------:R-:W-:-:S03]  /*2d90*/  ISETP.GT.AND P3, PT, R3, RZ, P0 ;  /* 0x000000ff0300720c */ /* 0x000fc60000764270 */
[----:B------:R-:W-:-:S05]  /*2da0*/  FFMA R13, R28, R154, R13 ;  /* 0x0000009a1c0d7223 */ /* 0x000fca000000000d */
[----:B------:R-:W-:-:S05]  /*2db0*/  F2FP.BF16.F32.PACK_AB R13, RZ, R13 ;  /* 0x0000000dff0d723e */ /* 0x000fca00000010ff */
[----:B------:R0:W-:Y:S01]  /*2dc0*/  @P2 STG.E.U16 desc[UR36][R4.64+0x10], R13 ;  /* 0x0000100d04002986 */ /* 0x0001e2000c101524 */
[----:B------:R-:W-:Y:S05]  /*2dd0*/  @!P3 BRA `(.L_x_45) ;  /* 0x000000000004b947 */ /* 0x000fea0003800000 */
[----:B------:R3:W5:Y:S02]  /*2de0*/  LDG.E.LTC128B.U16 R19, desc[UR36][R6.64+0x12] ;  /* 0x0000122406137981 */ /* 0x000764000c1e1520 */
.L_x_45:
[----:B------:R-:W-:Y:S05]  /*2df0*/  BSYNC B1 ;  /* 0x0000000000017941 */ /* 0x000fea0003800000 */
.L_x_44:
[----:B-----5:R-:W-:Y:S01]  /*2e00*/  IMAD.U32 R2, R19, 0x10000, RZ ;  /* 0x0001000013027824 */ /* 0x020fe200078e00ff */
[----:B------:R-:W-:Y:S01]  /*2e10*/  ISETP.GT.AND P1, PT, R3, 0x8, P1 ;  /* 0x000000080300780c */ /* 0x000fe20000f24270 */
[----:B------:R-:W-:Y:S02]  /*2e20*/  BSSY B1, `(.L_x_46) ;  /* 0x0000007000017945 */ /* 0x000fe40003800000 */
[----:B------:R-:W-:-:S04]  /*2e30*/  FMUL R2, R2, R155 ;  /* 0x0000009b02027220 */ /* 0x000fc80000400000 */
[----:B------:R-:W-:-:S05]  /*2e40*/  FFMA R2, R29, R154, R2 ;  /* 0x0000009a1d027223 */ /* 0x000fca0000000002 */
[----:B------:R-:W-:-:S05]  /*2e50*/  F2FP.BF16.F32.PACK_AB R2, RZ, R2 ;  /* 0x00000002ff02723e */ /* 0x000fca00000010ff */
[----:B------:R0:W-:Y:S01]  /*2e60*/  @P3 STG.E.U16 desc[UR36][R4.64+0x12], R2 ;  /* 0x0000120204003986 */ /* 0x0001e2000c101524 */
[----:B------:R-:W-:Y:S05]  /*2e70*/  @!P1 BRA `(.L_x_47) ;  /* 0x0000000000049947 */ /* 0x000fea0003800000 */
[----:B------:R0:W5:Y:S02]  /*2e80*/  LDG.E.LTC128B.U16 R19, desc[UR36][R8.64+0x10] ;  /* 0x0000102408137981 */ /* 0x000164000c1e1520 */
.L_x_47:
[----:B------:R-:W-:Y:S05]  /*2e90*/  BSYNC B1 ;  /* 0x0000000000017941 */ /* 0x000fea0003800000 */
.L_x_46:
[----:B0----5:R-:W-:Y:S01]  /*2ea0*/  IMAD.U32 R2, R19, 0x10000, RZ ;  /* 0x0001000013027824 */ /* 0x021fe200078e00ff */
        /* <DEDUP_REMOVED lines=8> */
.L_x_49:
[----:B------:R-:W-:Y:S05]  /*2f30*/  BSYNC B1 ;  /* 0x0000000000017941 */ /* 0x000fea0003800000 */
.L_x_48:
        /* <DEDUP_REMOVED lines=10> */
.L_x_51:
[----:B------:R-:W-:Y:S05]  /*2fe0*/  BSYNC B1 ;  /* 0x0000000000017941 */ /* 0x000fea0003800000 */
.L_x_50:
[----:B0----5:R-:W-:Y:S01]  /*2ff0*/  IMAD.U32 R2, R19, 0x10000, RZ ;  /* 0x0001000013027824 */ /* 0x021fe200078e00ff */
        /* <DEDUP_REMOVED lines=9> */
.L_x_53:
[----:B------:R-:W-:Y:S05]  /*3090*/  BSYNC B1 ;  /* 0x0000000000017941 */ /* 0x000fea0003800000 */
.L_x_52:
        /* <DEDUP_REMOVED lines=9> */
.L_x_55:
[----:B------:R-:W-:Y:S05]  /*3130*/  BSYNC B1 ;  /* 0x0000000000017941 */ /* 0x000fea0003800000 */
.L_x_54:
        /* <DEDUP_REMOVED lines=9> */
.L_x_57:
[----:B------:R-:W-:Y:S05]  /*31d0*/  BSYNC B1 ;  /* 0x0000000000017941 */ /* 0x000fea0003800000 */
.L_x_56:
        /* <DEDUP_REMOVED lines=10> */
.L_x_59:
[----:B------:R-:W-:Y:S05]  /*3280*/  BSYNC B1 ;  /* 0x0000000000017941 */ /* 0x000fea0003800000 */
.L_x_58:
        /* <DEDUP_REMOVED lines=10> */
.L_x_61:
[----:B------:R-:W-:Y:S05]  /*3330*/  BSYNC B1 ;  /* 0x0000000000017941 */ /* 0x000fea0003800000 */
.L_x_60:
        /* <DEDUP_REMOVED lines=9> */
.L_x_63:
[----:B------:R-:W-:Y:S05]  /*33d0*/  BSYNC B1 ;  /* 0x0000000000017941 */ /* 0x000fea0003800000 */
.L_x_62:
        /* <DEDUP_REMOVED lines=9> */
.L_x_65:
[----:B------:R-:W-:Y:S05]  /*3470*/  BSYNC B1 ;  /* 0x0000000000017941 */ /* 0x000fea0003800000 */
.L_x_64:
        /* <DEDUP_REMOVED lines=10> */
.L_x_67:
[----:B------:R-:W-:Y:S05]  /*3520*/  BSYNC B1 ;  /* 0x0000000000017941 */ /* 0x000fea0003800000 */
.L_x_66:
        /* <DEDUP_REMOVED lines=10> */
.L_x_69:
[----:B------:R-:W-:Y:S05]  /*35d0*/  BSYNC B1 ;  /* 0x0000000000017941 */ /* 0x000fea0003800000 */
.L_x_68:
        /* <DEDUP_REMOVED lines=9> */
.L_x_71:
[----:B------:R-:W-:Y:S05]  /*3670*/  BSYNC B1 ;  /* 0x0000000000017941 */ /* 0x000fea0003800000 */
.L_x_70:
        /* <DEDUP_REMOVED lines=9> */
.L_x_73:
[----:B------:R-:W-:Y:S05]  /*3710*/  BSYNC B1 ;  /* 0x0000000000017941 */ /* 0x000fea0003800000 */
.L_x_72:
        /* <DEDUP_REMOVED lines=10> */
.L_x_75:
[----:B------:R-:W-:Y:S05]  /*37c0*/  BSYNC B1 ;  /* 0x0000000000017941 */ /* 0x000fea0003800000 */
.L_x_74:
        /* <DEDUP_REMOVED lines=10> */
.L_x_77:
[----:B------:R-:W-:Y:S05]  /*3870*/  BSYNC B1 ;  /* 0x0000000000017941 */ /* 0x000fea0003800000 */
.L_x_76:
        /* <DEDUP_REMOVED lines=9> */
.L_x_79:
[----:B------:R-:W-:Y:S05]  /*3910*/  BSYNC B1 ;  /* 0x0000000000017941 */ /* 0x000fea0003800000 */
.L_x_78:
        /* <DEDUP_REMOVED lines=9> */
.L_x_81:
[----:B------:R-:W-:Y:S05]  /*39b0*/  BSYNC B1 ;  /* 0x0000000000017941 */ /* 0x000fea0003800000 */
.L_x_80:
        /* <DEDUP_REMOVED lines=10> */
.L_x_83:
[----:B------:R-:W-:Y:S05]  /*3a60*/  BSYNC B1 ;  /* 0x0000000000017941 */ /* 0x000fea0003800000 */
.L_x_82:
        /* <DEDUP_REMOVED lines=10> */
.L_x_85:
[----:B------:R-:W-:Y:S05]  /*3b10*/  BSYNC B1 ;  /* 0x0000000000017941 */ /* 0x000fea0003800000 */
.L_x_84:
        /* <DEDUP_REMOVED lines=9> */
.L_x_87:
[----:B------:R-:W-:Y:S05]  /*3bb0*/  BSYNC B1 ;  /* 0x0000000000017941 */ /* 0x000fea0003800000 */
.L_x_86:
        /* <DEDUP_REMOVED lines=9> */
.L_x_89:
[----:B------:R-:W-:Y:S05]  /*3c50*/  BSYNC B1 ;  /* 0x0000000000017941 */ /* 0x000fea0003800000 */
.L_x_88:
        /* <DEDUP_REMOVED lines=10> */
.L_x_91:
[----:B------:R-:W-:Y:S05]  /*3d00*/  BSYNC B1 ;  /* 0x0000000000017941 */ /* 0x000fea0003800000 */
.L_x_90:
        /* <DEDUP_REMOVED lines=10> */
.L_x_93:
[----:B------:R-:W-:Y:S05]  /*3db0*/  BSYNC B1 ;  /* 0x0000000000017941 */ /* 0x000fea0003800000 */
.L_x_92:
        /* <DEDUP_REMOVED lines=9> */
.L_x_95:
[----:B------:R-:W-:Y:S05]  /*3e50*/  BSYNC B1 ;  /* 0x0000000000017941 */ /* 0x000fea0003800000 */
.L_x_94:
        /* <DEDUP_REMOVED lines=9> */
.L_x_97:
[----:B------:R-:W-:Y:S05]  /*3ef0*/  BSYNC B1 ;  /* 0x0000000000017941 */ /* 0x000fea0003800000 */
.L_x_96:
        /* <DEDUP_REMOVED lines=10> */
.L_x_99:
[----:B------:R-:W-:Y:S05]  /*3fa0*/  BSYNC B1 ;  /* 0x0000000000017941 */ /* 0x000fea0003800000 */
.L_x_98:
        /* <DEDUP_REMOVED lines=10> */
.L_x_101:
[----:B------:R-:W-:Y:S05]  /*4050*/  BSYNC B1 ;  /* 0x0000000000017941 */ /* 0x000fea0003800000 */
.L_x_100:
        /* <DEDUP_REMOVED lines=9> */
.L_x_103:
[----:B------:R-:W-:Y:S05]  /*40f0*/  BSYNC B1 ;  /* 0x0000000000017941 */ /* 0x000fea0003800000 */
.L_x_102:
        /* <DEDUP_REMOVED lines=9> */
.L_x_105:
[----:B------:R-:W-:Y:S05]  /*4190*/  BSYNC B1 ;  /* 0x0000000000017941 */ /* 0x000fea0003800000 */
.L_x_104:
        /* <DEDUP_REMOVED lines=10> */
.L_x_107:
[----:B------:R-:W-:Y:S05]  /*4240*/  BSYNC B1 ;  /* 0x0000000000017941 */ /* 0x000fea0003800000 */
.L_x_106:
        /* <DEDUP_REMOVED lines=10> */
.L_x_109:
[----:B------:R-:W-:Y:S05]  /*42f0*/  BSYNC B1 ;  /* 0x0000000000017941 */ /* 0x000fea0003800000 */
.L_x_108:
        /* <DEDUP_REMOVED lines=9> */
.L_x_111:
[----:B------:R-:W-:Y:S05]  /*4390*/  BSYNC B1 ;  /* 0x0000000000017941 */ /* 0x000fea0003800000 */
.L_x_110:
        /* <DEDUP_REMOVED lines=9> */
.L_x_113:
[----:B------:R-:W-:Y:S05]  /*4430*/  BSYNC B1 ;  /* 0x0000000000017941 */ /* 0x000fea0003800000 */
.L_x_112:
        /* <DEDUP_REMOVED lines=10> */
.L_x_115:
[----:B------:R-:W-:Y:S05]  /*44e0*/  BSYNC B1 ;  /* 0x0000000000017941 */ /* 0x000fea0003800000 */
.L_x_114:
        /* <DEDUP_REMOVED lines=10> */
.L_x_117:
[----:B------:R-:W-:Y:S05]  /*4590*/  BSYNC B1 ;  /* 0x0000000000017941 */ /* 0x000fea0003800000 */
.L_x_116:
        /* <DEDUP_REMOVED lines=9> */
.L_x_119:
[----:B------:R-:W-:Y:S05]  /*4630*/  BSYNC B1 ;  /* 0x0000000000017941 */ /* 0x000fea0003800000 */
.L_x_118:
        /* <DEDUP_REMOVED lines=9> */
.L_x_121:
[----:B------:R-:W-:Y:S05]  /*46d0*/  BSYNC B1 ;  /* 0x0000000000017941 */ /* 0x000fea0003800000 */
.L_x_120:
        /* <DEDUP_REMOVED lines=10> */
.L_x_123:
[----:B------:R-:W-:Y:S05]  /*4780*/  BSYNC B1 ;  /* 0x0000000000017941 */ /* 0x000fea0003800000 */
.L_x_122:
        /* <DEDUP_REMOVED lines=10> */
.L_x_125:
[----:B------:R-:W-:Y:S05]  /*4830*/  BSYNC B1 ;  /* 0x0000000000017941 */ /* 0x000fea0003800000 */
.L_x_124:
        /* <DEDUP_REMOVED lines=9> */
.L_x_127:
[----:B------:R-:W-:Y:S05]  /*48d0*/  BSYNC B1 ;  /* 0x0000000000017941 */ /* 0x000fea0003800000 */
.L_x_126:
        /* <DEDUP_REMOVED lines=9> */
.L_x_129:
[----:B------:R-:W-:Y:S05]  /*4970*/  BSYNC B1 ;  /* 0x0000000000017941 */ /* 0x000fea0003800000 */
.L_x_128:
        /* <DEDUP_REMOVED lines=10> */
.L_x_131:
[----:B------:R-:W-:Y:S05]  /*4a20*/  BSYNC B1 ;  /* 0x0000000000017941 */ /* 0x000fea0003800000 */
.L_x_130:
        /* <DEDUP_REMOVED lines=10> */
.L_x_133:
[----:B------:R-:W-:Y:S05]  /*4ad0*/  BSYNC B1 ;  /* 0x0000000000017941 */ /* 0x000fea0003800000 */
.L_x_132:
        /* <DEDUP_REMOVED lines=9> */
.L_x_135:
[----:B------:R-:W-:Y:S05]  /*4b70*/  BSYNC B1 ;  /* 0x0000000000017941 */ /* 0x000fea0003800000 */
.L_x_134:
        /* <DEDUP_REMOVED lines=9> */
.L_x_137:
[----:B------:R-:W-:Y:S05]  /*4c10*/  BSYNC B1 ;  /* 0x0000000000017941 */ /* 0x000fea0003800000 */
.L_x_136:
        /* <DEDUP_REMOVED lines=10> */
.L_x_139:
[----:B------:R-:W-:Y:S05]  /*4cc0*/  BSYNC B1 ;  /* 0x0000000000017941 */ /* 0x000fea0003800000 */
.L_x_138:
        /* <DEDUP_REMOVED lines=10> */
.L_x_141:
[----:B------:R-:W-:Y:S05]  /*4d70*/  BSYNC B1 ;  /* 0x0000000000017941 */ /* 0x000fea0003800000 */
.L_x_140:
        /* <DEDUP_REMOVED lines=9> */
.L_x_143:
[----:B------:R-:W-:Y:S05]  /*4e10*/  BSYNC B1 ;  /* 0x0000000000017941 */ /* 0x000fea0003800000 */
.L_x_142:
        /* <DEDUP_REMOVED lines=9> */
.L_x_145:
[----:B------:R-:W-:Y:S05]  /*4eb0*/  BSYNC B1 ;  /* 0x0000000000017941 */ /* 0x000fea0003800000 */
.L_x_144:
        /* <DEDUP_REMOVED lines=10> */
.L_x_147:
[----:B------:R-:W-:Y:S05]  /*4f60*/  BSYNC B1 ;  /* 0x0000000000017941 */ /* 0x000fea0003800000 */
.L_x_146:
        /* <DEDUP_REMOVED lines=10> */
.L_x_149:
[----:B------:R-:W-:Y:S05]  /*5010*/  BSYNC B1 ;  /* 0x0000000000017941 */ /* 0x000fea0003800000 */
.L_x_148:
        /* <DEDUP_REMOVED lines=9> */
.L_x_151:
[----:B------:R-:W-:Y:S05]  /*50b0*/  BSYNC B1 ;  /* 0x0000000000017941 */ /* 0x000fea0003800000 */
.L_x_150:
        /* <DEDUP_REMOVED lines=9> */
.L_x_153:
[----:B------:R-:W-:Y:S05]  /*5150*/  BSYNC B1 ;  /* 0x0000000000017941 */ /* 0x000fea0003800000 */
.L_x_152:
        /* <DEDUP_REMOVED lines=10> */
.L_x_155:
[----:B------:R-:W-:Y:S05]  /*5200*/  BSYNC B1 ;  /* 0x0000000000017941 */ /* 0x000fea0003800000 */
.L_x_154:
        /* <DEDUP_REMOVED lines=10> */
.L_x_157:
[----:B------:R-:W-:Y:S05]  /*52b0*/  BSYNC B1 ;  /* 0x0000000000017941 */ /* 0x000fea0003800000 */
.L_x_156:
        /* <DEDUP_REMOVED lines=9> */
.L_x_159:
[----:B------:R-:W-:Y:S05]  /*5350*/  BSYNC B1 ;  /* 0x0000000000017941 */ /* 0x000fea0003800000 */
.L_x_158:
        /* <DEDUP_REMOVED lines=9> */
.L_x_161:
[----:B------:R-:W-:Y:S05]  /*53f0*/  BSYNC B1 ;  /* 0x0000000000017941 */ /* 0x000fea0003800000 */
.L_x_160:
        /* <DEDUP_REMOVED lines=10> */
.L_x_163:
[----:B------:R-:W-:Y:S05]  /*54a0*/  BSYNC B1 ;  /* 0x0000000000017941 */ /* 0x000fea0003800000 */
.L_x_162:
        /* <DEDUP_REMOVED lines=10> */
.L_x_165:
[----:B------:R-:W-:Y:S05]  /*5550*/  BSYNC B1 ;  /* 0x0000000000017941 */ /* 0x000fea0003800000 */
.L_x_164:
        /* <DEDUP_REMOVED lines=9> */
.L_x_167:
[----:B------:R-:W-:Y:S05]  /*55f0*/  BSYNC B1 ;  /* 0x0000000000017941 */ /* 0x000fea0003800000 */
.L_x_166:
        /* <DEDUP_REMOVED lines=9> */
.L_x_169:
[----:B------:R-:W-:Y:S05]  /*5690*/  BSYNC B1 ;  /* 0x0000000000017941 */ /* 0x000fea0003800000 */
.L_x_168:
        /* <DEDUP_REMOVED lines=10> */
.L_x_171:
[----:B------:R-:W-:Y:S05]  /*5740*/  BSYNC B1 ;  /* 0x0000000000017941 */ /* 0x000fea0003800000 */
.L_x_170:
        /* <DEDUP_REMOVED lines=10> */
.L_x_173:
[----:B------:R-:W-:Y:S05]  /*57f0*/  BSYNC B1 ;  /* 0x0000000000017941 */ /* 0x000fea0003800000 */
.L_x_172:
        /* <DEDUP_REMOVED lines=9> */
.L_x_175:
[----:B------:R-:W-:Y:S05]  /*5890*/  BSYNC B1 ;  /* 0x0000000000017941 */ /* 0x000fea0003800000 */
.L_x_174:
        /* <DEDUP_REMOVED lines=9> */
.L_x_177:
[----:B------:R-:W-:Y:S05]  /*5930*/  BSYNC B1 ;  /* 0x0000000000017941 */ /* 0x000fea0003800000 */
.L_x_176:
        /* <DEDUP_REMOVED lines=10> */
.L_x_179:
[----:B------:R-:W-:Y:S05]  /*59e0*/  BSYNC B1 ;  /* 0x0000000000017941 */ /* 0x000fea0003800000 */
.L_x_178:
        /* <DEDUP_REMOVED lines=10> */
.L_x_181:
[----:B------:R-:W-:Y:S05]  /*5a90*/  BSYNC B1 ;  /* 0x0000000000017941 */ /* 0x000fea0003800000 */
.L_x_180:
        /* <DEDUP_REMOVED lines=9> */
.L_x_183:
[----:B------:R-:W-:Y:S05]  /*5b30*/  BSYNC B1 ;  /* 0x0000000000017941 */ /* 0x000fea0003800000 */
.L_x_182:
        /* <DEDUP_REMOVED lines=9> */
.L_x_185:
[----:B------:R-:W-:Y:S05]  /*5bd0*/  BSYNC B1 ;  /* 0x0000000000017941 */ /* 0x000fea0003800000 */
.L_x_184:
        /* <DEDUP_REMOVED lines=10> */
.L_x_187:
[----:B------:R-:W-:Y:S05]  /*5c80*/  BSYNC B1 ;  /* 0x0000000000017941 */ /* 0x000fea0003800000 */
.L_x_186:
        /* <DEDUP_REMOVED lines=10> */
.L_x_189:
[----:B------:R-:W-:Y:S05]  /*5d30*/  BSYNC B1 ;  /* 0x0000000000017941 */ /* 0x000fea0003800000 */
.L_x_188:
        /* <DEDUP_REMOVED lines=9> */
.L_x_191:
[----:B------:R-:W-:Y:S05]  /*5dd0*/  BSYNC B1 ;  /* 0x0000000000017941 */ /* 0x000fea0003800000 */
.L_x_190:
        /* <DEDUP_REMOVED lines=9> */
.L_x_193:
[----:B------:R-:W-:Y:S05]  /*5e70*/  BSYNC B1 ;  /* 0x0000000000017941 */ /* 0x000fea0003800000 */
.L_x_192:
        /* <DEDUP_REMOVED lines=10> */
.L_x_195:
[----:B------:R-:W-:Y:S05]  /*5f20*/  BSYNC B1 ;  /* 0x0000000000017941 */ /* 0x000fea0003800000 */
.L_x_194:
        /* <DEDUP_REMOVED lines=10> */
.L_x_197:
[----:B------:R-:W-:Y:S05]  /*5fd0*/  BSYNC B1 ;  /* 0x0000000000017941 */ /* 0x000fea0003800000 */
.L_x_196:
        /* <DEDUP_REMOVED lines=9> */
.L_x_199:
[----:B------:R-:W-:Y:S05]  /*6070*/  BSYNC B1 ;  /* 0x0000000000017941 */ /* 0x000fea0003800000 */
.L_x_198:
        /* <DEDUP_REMOVED lines=9> */
.L_x_201:
[----:B------:R-:W-:Y:S05]  /*6110*/  BSYNC B1 ;  /* 0x0000000000017941 */ /* 0x000fea0003800000 */
.L_x_200:
        /* <DEDUP_REMOVED lines=10> */
.L_x_203:
[----:B------:R-:W-:Y:S05]  /*61c0*/  BSYNC B1 ;  /* 0x0000000000017941 */ /* 0x000fea0003800000 */
.L_x_202:
        /* <DEDUP_REMOVED lines=10> */
.L_x_205:
[----:B------:R-:W-:Y:S05]  /*6270*/  BSYNC B1 ;  /* 0x0000000000017941 */ /* 0x000fea0003800000 */
.L_x_204:
        /* <DEDUP_REMOVED lines=9> */
.L_x_207:
[----:B------:R-:W-:Y:S05]  /*6310*/  BSYNC B1 ;  /* 0x0000000000017941 */ /* 0x000fea0003800000 */
.L_x_206:
        /* <DEDUP_REMOVED lines=9> */
.L_x_209:
[----:B------:R-:W-:Y:S05]  /*63b0*/  BSYNC B1 ;  /* 0x0000000000017941 */ /* 0x000fea0003800000 */
.L_x_208:
        /* <DEDUP_REMOVED lines=10> */
.L_x_211:
[----:B------:R-:W-:Y:S05]  /*6460*/  BSYNC B1 ;  /* 0x0000000000017941 */ /* 0x000fea0003800000 */
.L_x_210:
        /* <DEDUP_REMOVED lines=10> */
.L_x_213:
[----:B------:R-:W-:Y:S05]  /*6510*/  BSYNC B1 ;  /* 0x0000000000017941 */ /* 0x000fea0003800000 */
.L_x_212:
        /* <DEDUP_REMOVED lines=9> */
.L_x_215:
[----:B------:R-:W-:Y:S05]  /*65b0*/  BSYNC B1 ;  /* 0x0000000000017941 */ /* 0x000fea0003800000 */
.L_x_214:
        /* <DEDUP_REMOVED lines=9> */
.L_x_217:
[----:B------:R-:W-:Y:S05]  /*6650*/  BSYNC B1 ;  /* 0x0000000000017941 */ /* 0x000fea0003800000 */
.L_x_216:
        /* <DEDUP_REMOVED lines=10> */
.L_x_219:
[----:B------:R-:W-:Y:S05]  /*6700*/  BSYNC B1 ;  /* 0x0000000000017941 */ /* 0x000fea0003800000 */
.L_x_218:
        /* <DEDUP_REMOVED lines=10> */
.L_x_221:
[----:B------:R-:W-:Y:S05]  /*67b0*/  BSYNC B1 ;  /* 0x0000000000017941 */ /* 0x000fea0003800000 */
.L_x_220:
        /* <DEDUP_REMOVED lines=9> */
.L_x_223:
[----:B------:R-:W-:Y:S05]  /*6850*/  BSYNC B1 ;  /* 0x0000000000017941 */ /* 0x000fea0003800000 */
.L_x_222:
        /* <DEDUP_REMOVED lines=9> */
.L_x_225:
[----:B------:R-:W-:Y:S05]  /*68f0*/  BSYNC B1 ;  /* 0x0000000000017941 */ /* 0x000fea0003800000 */
.L_x_224:
        /* <DEDUP_REMOVED lines=10> */
.L_x_227:
[----:B------:R-:W-:Y:S05]  /*69a0*/  BSYNC B1 ;  /* 0x0000000000017941 */ /* 0x000fea0003800000 */
.L_x_226:
        /* <DEDUP_REMOVED lines=10> */
.L_x_229:
[----:B------:R-:W-:Y:S05]  /*6a50*/  BSYNC B1 ;  /* 0x0000000000017941 */ /* 0x000fea0003800000 */
.L_x_228:
        /* <DEDUP_REMOVED lines=9> */
.L_x_231:
[----:B------:R-:W-:Y:S05]  /*6af0*/  BSYNC B1 ;  /* 0x0000000000017941 */ /* 0x000fea0003800000 */
.L_x_230:
        /* <DEDUP_REMOVED lines=9> */
.L_x_233:
[----:B------:R-:W-:Y:S05]  /*6b90*/  BSYNC B1 ;  /* 0x0000000000017941 */ /* 0x000fea0003800000 */
.L_x_232:
        /* <DEDUP_REMOVED lines=10> */
.L_x_235:
[----:B------:R-:W-:Y:S05]  /*6c40*/  BSYNC B1 ;  /* 0x0000000000017941 */ /* 0x000fea0003800000 */
.L_x_234:
        /* <DEDUP_REMOVED lines=10> */
.L_x_237:
[----:B------:R-:W-:Y:S05]  /*6cf0*/  BSYNC B1 ;  /* 0x0000000000017941 */ /* 0x000fea0003800000 */
.L_x_236:
        /* <DEDUP_REMOVED lines=9> */
.L_x_239:
[----:B------:R-:W-:Y:S05]  /*6d90*/  BSYNC B1 ;  /* 0x0000000000017941 */ /* 0x000fea0003800000 */
.L_x_238:
        /* <DEDUP_REMOVED lines=9> */
.L_x_241:
[----:B------:R-:W-:Y:S05]  /*6e30*/  BSYNC B1 ;  /* 0x0000000000017941 */ /* 0x000fea0003800000 */
.L_x_240:
        /* <DEDUP_REMOVED lines=10> */
.L_x_243:
[----:B------:R-:W-:Y:S05]  /*6ee0*/  BSYNC B1 ;  /* 0x0000000000017941 */ /* 0x000fea0003800000 */
.L_x_242:
        /* <DEDUP_REMOVED lines=10> */
.L_x_245:
[----:B------:R-:W-:Y:S05]  /*6f90*/  BSYNC B1 ;  /* 0x0000000000017941 */ /* 0x000fea0003800000 */
.L_x_244:
        /* <DEDUP_REMOVED lines=9> */
.L_x_247:
[----:B------:R-:W-:Y:S05]  /*7030*/  BSYNC B1 ;  /* 0x0000000000017941 */ /* 0x000fea0003800000 */
.L_x_246:
        /* <DEDUP_REMOVED lines=9> */
.L_x_249:
[----:B------:R-:W-:Y:S05]  /*70d0*/  BSYNC B1 ;  /* 0x0000000000017941 */ /* 0x000fea0003800000 */
.L_x_248:
        /* <DEDUP_REMOVED lines=10> */
.L_x_251:
[----:B------:R-:W-:Y:S05]  /*7180*/  BSYNC B1 ;  /* 0x0000000000017941 */ /* 0x000fea0003800000 */
.L_x_250:
        /* <DEDUP_REMOVED lines=10> */
.L_x_253:
[----:B------:R-:W-:Y:S05]  /*7230*/  BSYNC B1 ;  /* 0x0000000000017941 */ /* 0x000fea0003800000 */
.L_x_252:
        /* <DEDUP_REMOVED lines=9> */
.L_x_255:
[----:B------:R-:W-:Y:S05]  /*72d0*/  BSYNC B1 ;  /* 0x0000000000017941 */ /* 0x000fea0003800000 */
.L_x_254:
        /* <DEDUP_REMOVED lines=9> */
.L_x_257:
[----:B------:R-:W-:Y:S05]  /*7370*/  BSYNC B1 ;  /* 0x0000000000017941 */ /* 0x000fea0003800000 */
.L_x_256:
        /* <DEDUP_REMOVED lines=10> */
.L_x_259:
[----:B------:R-:W-:Y:S05]  /*7420*/  BSYNC B1 ;  /* 0x0000000000017941 */ /* 0x000fea0003800000 */
.L_x_258:
        /* <DEDUP_REMOVED lines=10> */
.L_x_261:
[----:B------:R-:W-:Y:S05]  /*74d0*/  BSYNC B1 ;  /* 0x0000000000017941 */ /* 0x000fea0003800000 */
.L_x_260:
        /* <DEDUP_REMOVED lines=9> */
.L_x_263:
[----:B------:R-:W-:Y:S05]  /*7570*/  BSYNC B1 ;  /* 0x0000000000017941 */ /* 0x000fea0003800000 */
.L_x_262:
        /* <DEDUP_REMOVED lines=9> */
.L_x_265:
[----:B------:R-:W-:Y:S05]  /*7610*/  BSYNC B1 ;  /* 0x0000000000017941 */ /* 0x000fea0003800000 */
.L_x_264:
        /* <DEDUP_REMOVED lines=10> */
.L_x_267:
[----:B------:R-:W-:Y:S05]  /*76c0*/  BSYNC B1 ;  /* 0x0000000000017941 */ /* 0x000fea0003800000 */
.L_x_266:
        /* <DEDUP_REMOVED lines=10> */
.L_x_269:
[----:B------:R-:W-:Y:S05]  /*7770*/  BSYNC B1 ;  /* 0x0000000000017941 */ /* 0x000fea0003800000 */
.L_x_268:
        /* <DEDUP_REMOVED lines=9> */
.L_x_271:
[----:B------:R-:W-:Y:S05]  /*7810*/  BSYNC B1 ;  /* 0x0000000000017941 */ /* 0x000fea0003800000 */
.L_x_270:
        /* <DEDUP_REMOVED lines=9> */
.L_x_273:
[----:B------:R-:W-:Y:S05]  /*78b0*/  BSYNC B1 ;  /* 0x0000000000017941 */ /* 0x000fea0003800000 */
.L_x_272:
        /* <DEDUP_REMOVED lines=10> */
.L_x_275:
[----:B------:R-:W-:Y:S05]  /*7960*/  BSYNC B1 ;  /* 0x0000000000017941 */ /* 0x000fea0003800000 */
.L_x_274:
        /* <DEDUP_REMOVED lines=10> */
.L_x_277:
[----:B------:R-:W-:Y:S05]  /*7a10*/  BSYNC B1 ;  /* 0x0000000000017941 */ /* 0x000fea0003800000 */
.L_x_276:
        /* <DEDUP_REMOVED lines=9> */
.L_x_279:
[----:B------:R-:W-:Y:S05]  /*7ab0*/  BSYNC B1 ;  /* 0x0000000000017941 */ /* 0x000fea0003800000 */
.L_x_278:
        /* <DEDUP_REMOVED lines=9> */
.L_x_281:
[----:B------:R-:W-:Y:S05]  /*7b50*/  BSYNC B1 ;  /* 0x0000000000017941 */ /* 0x000fea0003800000 */
.L_x_280:
        /* <DEDUP_REMOVED lines=10> */
.L_x_283:
[----:B------:R-:W-:Y:S05]  /*7c00*/  BSYNC B1 ;  /* 0x0000000000017941 */ /* 0x000fea0003800000 */
.L_x_282:
        /* <DEDUP_REMOVED lines=10> */
.L_x_285:
[----:B------:R-:W-:Y:S05]  /*7cb0*/  BSYNC B1 ;  /* 0x0000000000017941 */ /* 0x000fea0003800000 */
.L_x_284:
        /* <DEDUP_REMOVED lines=9> */
.L_x_287:
[----:B------:R-:W-:Y:S05]  /*7d50*/  BSYNC B1 ;  /* 0x0000000000017941 */ /* 0x000fea0003800000 */
.L_x_286:
[----:B0----5:R-:W-:Y:S01]  /*7d60*/  IMAD.U32 R0, R19, 0x10000, RZ ;  /* 0x0001000013007824 */ /* 0x021fe200078e00ff */
[----:B------:R-:W-:Y:S01]  /*7d70*/  ISETP.GT.AND P0, PT, R3, 0x8, P0 ;  /* 0x000000080300780c */ /* 0x000fe20000704270 */
[----:B------:R-:W-:Y:S01]  /*7d80*/  @P1 IMAD.MOV.U32 R4, RZ, RZ, R10 ;  /* 0x000000ffff041224 */ /* 0x000fe200078e000a */
[----:B------:R-:W-:Y:S01]  /*7d90*/  BSSY B1, `(.L_x_288) ;  /* 0x0000009000017945 */ /* 0x000fe20003800000 */
[----:B------:R-:W-:-:S04]  /*7da0*/  FMUL R5, R0, R155 ;  /* 0x0000009b00057220 */ /* 0x000fc80000400000 */
[----:B------:R-:W-:-:S05]  /*7db0*/  FFMA R5, R150, R154, R5 ;  /* 0x0000009a96057223 */ /* 0x000fca0000000005 */
[----:B------:R-:W-:-:S04]  /*7dc0*/  F2FP.BF16.F32.PACK_AB R5, RZ, R5 ;  /* 0x00000005ff05723e */ /* 0x000fc800000010ff */
[----:B------:R-:W-:Y:S01]  /*7dd0*/  PRMT R2, R5, 0x7610, R2 ;  /* 0x0000761005027816 */ /* 0x000fe20000000002 */
[----:B------:R-:W-:-:S05]  /*7de0*/  @P1 IMAD.MOV.U32 R5, RZ, RZ, R11 ;  /* 0x000000ffff051224 */ /* 0x000fca00078e000b */
[----:B------:R0:W-:Y:S01]  /*7df0*/  @P1 STG.E.U16 desc[UR36][R4.64+0x1f0], R2 ;  /* 0x0001f00204001986 */ /* 0x0001e2000c101524 */
[----:B------:R-:W-:Y:S05]  /*7e00*/  @!P0 BRA `(.L_x_289) ;  /* 0x0000000000048947 */ /* 0x000fea0003800000 */
[----:B------:R0:W5:Y:S02]  /*7e10*/  LDG.E.LTC128B.U16 R19, desc[UR36][R8.64+0x1f2] ;  /* 0x0001f22408137981 */ /* 0x000164000c1e1520 */
.L_x_289:
[----:B------:R-:W-:Y:S05]  /*7e20*/  BSYNC B1 ;  /* 0x0000000000017941 */ /* 0x000fea0003800000 */
.L_x_288:
[----:B------:R-:W-:Y:S05]  /*7e30*/  @!P0 BRA `(.L_x_290) ;  /* 0x0000002400488947 */ /* 0x000fea0003800000 */
[----:B-----5:R-:W-:-:S04]  /*7e40*/  IMAD.U32 R0, R19, 0x10000, RZ ;  /* 0x0001000013007824 */ /* 0x020fc800078e00ff */
[----:B------:R-:W-:-:S04]  /*7e50*/  FMUL R0, R0, R155 ;  /* 0x0000009b00007220 */ /* 0x000fc80000400000 */
[----:B------:R-:W-:-:S05]  /*7e60*/  FFMA R0, R151, R154, R0 ;  /* 0x0000009a97007223 */ /* 0x000fca0000000000 */
[----:B------:R-:W-:-:S05]  /*7e70*/  F2FP.BF16.F32.PACK_AB R0, RZ, R0 ;  /* 0x00000000ff00723e */ /* 0x000fca00000010ff */
[----:B------:R0:W-:Y:S01]  /*7e80*/  STG.E.U16 desc[UR36][R10.64+0x1f2], R0 ;  /* 0x0001f2000a007986 */ /* 0x0001e2000c101524 */
[----:B------:R-:W-:Y:S05]  /*7e90*/  BRA `(.L_x_290) ;  /* 0x0000002400307947 */ /* 0x000fea0003800000 */
.L_x_37:
[----:B------:R-:W-:Y:S01]  /*7ea0*/  ISETP.GT.AND P0, PT, R0, 0x1, PT ;  /* 0x000000010000780c */ /* 0x000fe20003f04270 */
[----:B------:R-:W-:Y:S01]  /*7eb0*/  ULDC.64 UR4, c[0x0][0x5c0] ;  /* 0x0001700000047ab9 */ /* 0x000fe20000000a00 */
[-C--:B------:R-:W-:Y:S01]  /*7ec0*/  FMUL R24, R24, R154.reuse ;  /* 0x0000009a18187220 */ /* 0x080fe20000400000 */
[-C--:B------:R-:W-:Y:S01]  /*7ed0*/  FMUL R25, R25, R154.reuse ;  /* 0x0000009a19197220 */ /* 0x080fe20000400000 */
[----:B------:R-:W-:Y:S01]  /*7ee0*/  ISETP.GT.AND P3, PT, R3, RZ, P0 ;  /* 0x000000ff0300720c */ /* 0x000fe20000764270 */
[-C--:B------:R-:W-:Y:S01]  /*7ef0*/  FMUL R26, R26, R154.reuse ;  /* 0x0000009a1a1a7220 */ /* 0x080fe20000400000 */
[----:B------:R-:W-:Y:S01]  /*7f00*/  LEA R4, P4, R6, UR4, 0x1 ;  /* 0x0000000406047c11 */ /* 0x000fe2000f8808ff */
[----:B------:R-:W-:Y:S01]  /*7f10*/  FMUL R27, R27, R154 ;  /* 0x0000009a1b1b7220 */ /* 0x000fe20000400000 */
[----:B------:R-:W-:Y:S01]  /*7f20*/  F2FP.BF16.F32.PACK_AB R24, RZ, R24 ;  /* 0x00000018ff18723e */ /* 0x000fe200000010ff */
[-C--:B------:R-:W-:Y:S01]  /*7f30*/  FMUL R28, R28, R154.reuse ;  /* 0x0000009a1c1c7220 */ /* 0x080fe20000400000 */
[----:B------:R-:W-:Y:S01]  /*7f40*/  LEA.HI.X R5, R6, UR5, R179, 0x1, P4 ;  /* 0x0000000506057c11 */ /* 0x000fe2000a0f0cb3 */
[-C--:B------:R-:W-:Y:S01]  /*7f50*/  FMUL R29, R29, R154.reuse ;  /* 0x0000009a1d1d7220 */ /* 0x080fe20000400000 */
[----:B------:R-:W-:Y:S01]  /*7f60*/  F2FP.BF16.F32.PACK_AB R25, RZ, R25 ;  /* 0x00000019ff19723e */ /* 0x000fe200000010ff */
[-C--:B------:R-:W-:Y:S01]  /*7f70*/  FMUL R30, R30, R154.reuse ;  /* 0x0000009a1e1e7220 */ /* 0x080fe20000400000 */
[----:B------:R-:W-:Y:S01]  /*7f80*/  SHF.L.U64.HI R11, R10, 0x4, R11 ;  /* 0x000000040a0b7819 */ /* 0x000fe2000001020b */
[----:B------:R-:W-:Y:S01]  /*7f90*/  @P1 STG.E.U16 desc[UR36][R4.64], R24 ;  /* 0x0000001804001986 */ /* 0x000fe2000c101524 */
[----:B------:R-:W-:Y:S01]  /*7fa0*/  ISETP.GT.AND P1, PT, R0, 0x8, PT ;  /* 0x000000080000780c */ /* 0x000fe20003f24270 */
[----:B------:R-:W-:Y:S01]  /*7fb0*/  FMUL R31, R31, R154 ;  /* 0x0000009a1f1f7220 */ /* 0x000fe20000400000 */
[C---:B------:R-:W-:Y:S01]  /*7fc0*/  ISETP.GT.AND P4, PT, R3.reuse, 0x8, P0 ;  /* 0x000000080300780c */ /* 0x040fe20000784270 */
[----:B------:R-:W-:Y:S01]  /*7fd0*/  @P3 STG.E.U16 desc[UR36][R4.64+0x2], R25 ;  /* 0x0000021904003986 */ /* 0x000fe2000c101524 */
[----:B------:R-:W-:Y:S01]  /*7fe0*/  LEA R6, P3, R10, R4, 0x4 ;  /* 0x000000040a067211 */ /* 0x000fe200078620ff */
[-C--:B------:R-:W-:Y:S01]  /*7ff0*/  FMUL R32, R32, R154.reuse ;  /* 0x0000009a20207220 */ /* 0x080fe20000400000 */
[----:B------:R-:W-:Y:S01]  /*8000*/  ISETP.GT.AND P2, PT, R3, 0x8, P2 ;  /* 0x000000080300780c */ /* 0x000fe20001744270 */
[-C--:B------:R-:W-:Y:S01]  /*8010*/  FMUL R33, R33, R154.reuse ;  /* 0x0000009a21217220 */ /* 0x080fe20000400000 */
[----:B------:R-:W-:Y:S01]  /*8020*/  ISETP.GT.AND P0, PT, R0, 0x9, PT ;  /* 0x000000090000780c */ /* 0x000fe20003f04270 */
[----:B------:R-:W-:Y:S01]  /*8030*/  IMAD.X R7, R11, 0x1, R5, P3 ;  /* 0x000000010b077824 */ /* 0x000fe200018e0605 */
[C---:B------:R-:W-:Y:S01]  /*8040*/  ISETP.GT.AND P5, PT, R3.reuse, RZ, P1 ;  /* 0x000000ff0300720c */ /* 0x040fe20000fa4270 */
[-C--:B------:R-:W-:Y:S01]  /*8050*/  FMUL R34, R34, R154.reuse ;  /* 0x0000009a22227220 */ /* 0x080fe20000400000 */
[----:B------:R-:W-:Y:S01]  /*8060*/  ISETP.GT.AND P3, PT, R3, RZ, P0 ;  /* 0x000000ff0300720c */ /* 0x000fe20000764270 */
[----:B------:R-:W-:Y:S01]  /*8070*/  FMUL R35, R35, R154 ;  /* 0x0000009a23237220 */ /* 0x000fe20000400000 */
[----:B------:R-:W-:Y:S01]  /*8080*/  F2FP.BF16.F32.PACK_AB R26, RZ, R26 ;  /* 0x0000001aff1a723e */ /* 0x000fe200000010ff */
[-C--:B------:R-:W-:Y:S01]  /*8090*/  FMUL R36, R36, R154.reuse ;  /* 0x0000009a24247220 */ /* 0x080fe20000400000 */
[----:B------:R-:W-:Y:S01]  /*80a0*/  F2FP.BF16.F32.PACK_AB R27, RZ, R27 ;  /* 0x0000001bff1b723e */ /* 0x000fe200000010ff */
[----:B------:R-:W-:Y:S01]  /*80b0*/  FMUL R37, R37, R154 ;  /* 0x0000009a25257220 */ /* 0x000fe20000400000 */
[----:B------:R-:W-:Y:S01]  /*80c0*/  F2FP.BF16.F32.PACK_AB R28, RZ, R28 ;  /* 0x0000001cff1c723e */ /* 0x000fe200000010ff */
[----:B------:R-:W-:Y:S01]  /*80d0*/  @P2 STG.E.U16 desc[UR36][R6.64], R26 ;  /* 0x0000001a06002986 */ /* 0x000fe2000c101524 */
[----:B------:R-:W-:Y:S01]  /*80e0*/  F2FP.BF16.F32.PACK_AB R29, RZ, R29 ;  /* 0x0000001dff1d723e */ /* 0x000fe200000010ff */
[-C--:B------:R-:W-:Y:S01]  /*80f0*/  FMUL R38, R38, R154.reuse ;  /* 0x0000009a26267220 */ /* 0x080fe20000400000 */
[----:B------:R-:W-:Y:S01]  /*8100*/  ISETP.GT.AND P2, PT, R3, 0x8, P1 ;  /* 0x000000080300780c */ /* 0x000fe20000f44270 */
[----:B------:R-:W-:Y:S01]  /*8110*/  @P4 STG.E.U16 desc[UR36][R6.64+0x2], R27 ;  /* 0x0000021b06004986 */ /* 0x000fe2000c101524 */
[----:B------:R-:W-:Y:S01]  /*8120*/  ISETP.GT.AND P1, PT, R0, 0x10, PT ;  /* 0x000000100000780c */ /* 0x000fe20003f24270 */
[----:B------:R-:W-:Y:S01]  /*8130*/  FMUL R39, R39, R154 ;  /* 0x0000009a27277220 */ /* 0x000fe20000400000 */
[----:B------:R-:W-:Y:S01]  /*8140*/  F2FP.BF16.F32.PACK_AB R30, RZ, R30 ;  /* 0x0000001eff1e723e */ /* 0x000fe200000010ff */
[----:B------:R-:W-:Y:S01]  /*8150*/  @P5 STG.E.U16 desc[UR36][R4.64+0x10], R28 ;  /* 0x0000101c04005986 */ /* 0x000fe2000c101524 */
[C---:B------:R-:W-:Y:S01]  /*8160*/  ISETP.GT.AND P4, PT, R3.reuse, RZ, P1 ;  /* 0x000000ff0300720c */ /* 0x040fe20000f84270 */
[-C--:B------:R-:W-:Y:S01]  /*8170*/  FMUL R40, R40, R154.reuse ;  /* 0x0000009a28287220 */ /* 0x080fe20000400000 */
[----:B------:R-:W-:Y:S01]  /*8180*/  F2FP.BF16.F32.PACK_AB R31, RZ, R31 ;  /* 0x0000001fff1f723e */ /* 0x000fe200000010ff */
[----:B------:R-:W-:Y:S01]  /*8190*/  @P3 STG.E.U16 desc[UR36][R4.64+0x12], R29 ;  /* 0x0000121d04003986 */ /* 0x000fe2000c101524 */
[----:B------:R-:W-:Y:S01]  /*81a0*/  ISETP.GT.AND P3, PT, R3, 0x8, P0 ;  /* 0x000000080300780c */ /* 0x000fe20000764270 */
[----:B------:R-:W-:Y:S01]  /*81b0*/  FMUL R41, R41, R154 ;  /* 0x0000009a29297220 */ /* 0x000fe20000400000 */
[----:B------:R-:W-:Y:S01]  /*81c0*/  ISETP.GT.AND P0, PT, R0, 0x11, PT ;  /* 0x000000110000780c */ /* 0x000fe20003f04270 */
[----:B------:R-:W-:Y:S01]  /*81d0*/  @P2 STG.E.U16 desc[UR36][R6.64+0x10], R30 ;  /* 0x0000101e06002986 */ /* 0x000fe2000c101524 */
[----:B------:R-:W-:Y:S01]  /*81e0*/  F2FP.BF16.F32.PACK_AB R32, RZ, R32 ;  /* 0x00000020ff20723e */ /* 0x000fe200000010ff */
[-C--:B------:R-:W-:Y:S01]  /*81f0*/  FMUL R42, R42, R154.reuse ;  /* 0x0000009a2a2a7220 */ /* 0x080fe20000400000 */
[----:B------:R-:W-:Y:S01]  /*8200*/  ISETP.GT.AND P5, PT, R3, RZ, P0 ;  /* 0x000000ff0300720c */ /* 0x000fe200007a4270 */
[-C--:B------:R-:W-:Y:S01]  /*8210*/  FMUL R43, R43, R154.reuse ;  /* 0x0000009a2b2b7220 */ /* 0x080fe20000400000 */
[----:B------:R-:W-:Y:S01]  /*8220*/  ISETP.GT.AND P2, PT, R3, 0x8, P1 ;  /* 0x000000080300780c */ /* 0x000fe20000f44270 */
[-C--:B------:R-:W-:Y:S01]  /*8230*/  FMUL R44, R44, R154.reuse ;  /* 0x0000009a2c2c7220 */ /* 0x080fe20000400000 */
[----:B------:R-:W-:Y:S01]  /*8240*/  ISETP.GT.AND P1, PT, R0, 0x18, PT ;  /* 0x000000180000780c */ /* 0x000fe20003f24270 */
[-C--:B------:R-:W-:Y:S01]  /*8250*/  FMUL R45, R45, R154.reuse ;  /* 0x0000009a2d2d7220 */ /* 0x080fe20000400000 */
[----:B------:R-:W-:Y:S01]  /*8260*/  F2FP.BF16.F32.PACK_AB R33, RZ, R33 ;  /* 0x00000021ff21723e */ /* 0x000fe200000010ff */
[----:B------:R-:W-:Y:S01]  /*8270*/  @P3 STG.E.U16 desc[UR36][R6.64+0x12], R31 ;  /* 0x0000121f06003986 */ /* 0x000fe2000c101524 */
[C---:B------:R-:W-:Y:S01]  /*8280*/  ISETP.GT.AND P3, PT, R3.reuse, 0x8, P0 ;  /* 0x000000080300780c */ /* 0x040fe20000764270 */
[-C--:B------:R-:W-:Y:S01]  /*8290*/  FMUL R46, R46, R154.reuse ;  /* 0x0000009a2e2e7220 */ /* 0x080fe20000400000 */
[----:B------:R-:W-:Y:S01]  /*82a0*/  ISETP.GT.AND P0, PT, R0, 0x19, PT ;  /* 0x000000190000780c */ /* 0x000fe20003f04270 */
[----:B------:R-:W-:Y:S01]  /*82b0*/  @P4 STG.E.U16 desc[UR36][R4.64+0x20], R32 ;  /* 0x0000202004004986 */ /* 0x000fe2000c101524 */
[----:B------:R-:W-:Y:S01]  /*82c0*/  ISETP.GT.AND P4, PT, R3, RZ, P1 ;  /* 0x000000ff0300720c */ /* 0x000fe20000f84270 */
[----:B------:R-:W-:Y:S01]  /*82d0*/  FMUL R47, R47, R154 ;  /* 0x0000009a2f2f7220 */ /* 0x000fe20000400000 */
[----:B------:R-:W-:Y:S01]  /*82e0*/  F2FP.BF16.F32.PACK_AB R34, RZ, R34 ;  /* 0x00000022ff22723e */ /* 0x000fe200000010ff */
[----:B------:R-:W-:Y:S01]  /*82f0*/  @P5 STG.E.U16 desc[UR36][R4.64+0x22], R33 ;  /* 0x0000222104005986 */ /* 0x000fe2000c101524 */
[----:B------:R-:W-:Y:S01]  /*8300*/  ISETP.GT.AND P5, PT, R3, RZ, P0 ;  /* 0x000000ff0300720c */ /* 0x000fe200007a4270 */
[----:B------:R-:W-:Y:S01]  /*8310*/  FMUL R48, R48, R154 ;  /* 0x0000009a30307220 */ /* 0x000fe20000400000 */
[----:B------:R-:W-:Y:S01]  /*8320*/  F2FP.BF16.F32.PACK_AB R35, RZ, R35 ;  /* 0x00000023ff23723e */ /* 0x000fe200000010ff */
[----:B------:R-:W-:Y:S01]  /*8330*/  @P2 STG.E.U16 desc[UR36][R6.64+0x20], R34 ;  /* 0x0000202206002986 */ /* 0x000fe2000c101524 */
[----:B------:R-:W-:Y:S01]  /*8340*/  F2FP.BF16.F32.PACK_AB R36, RZ, R36 ;  /* 0x00000024ff24723e */ /* 0x000fe200000010ff */
[-C--:B------:R-:W-:Y:S01]  /*8350*/  FMUL R49, R49, R154.reuse ;  /* 0x0000009a31317220 */ /* 0x080fe20000400000 */
[C---:B------:R-:W-:Y:S01]  /*8360*/  ISETP.GT.AND P2, PT, R3.reuse, 0x8, P1 ;  /* 0x000000080300780c */ /* 0x040fe20000f44270 */
[----:B------:R-:W-:Y:S01]  /*8370*/  @P3 STG.E.U16 desc[UR36][R6.64+0x22], R35 ;  /* 0x0000222306003986 */ /* 0x000fe2000c101524 */
[----:B------:R-:W-:Y:S01]  /*8380*/  ISETP.GT.AND P1, PT, R0, 0x20, PT ;  /* 0x000000200000780c */ /* 0x000fe20003f24270 */
[-C--:B------:R-:W-:Y:S01]  /*8390*/  FMUL R50, R50, R154.reuse ;  /* 0x0000009a32327220 */ /* 0x080fe20000400000 */
[----:B------:R-:W-:Y:S01]  /*83a0*/  F2FP.BF16.F32.PACK_AB R37, RZ, R37 ;  /* 0x00000025ff25723e */ /* 0x000fe200000010ff */
[----:B------:R-:W-:Y:S01]  /*83b0*/  @P4 STG.E.U16 desc[UR36][R4.64+0x30], R36 ;  /* 0x0000302404004986 */ /* 0x000fe2000c101524 */
[----:B------:R-:W-:Y:S01]  /*83c0*/  ISETP.GT.AND P3, PT, R3, 0x8, P0 ;  /* 0x000000080300780c */ /* 0x000fe20000764270 */
[-C--:B------:R-:W-:Y:S01]  /*83d0*/  FMUL R51, R51, R154.reuse ;  /* 0x0000009a33337220 */ /* 0x080fe20000400000 */
[----:B------:R-:W-:Y:S01]  /*83e0*/  ISETP.GT.AND P0, PT, R0, 0x21, PT ;  /* 0x000000210000780c */ /* 0x000fe20003f04270 */
[----:B------:R-:W-:Y:S01]  /*83f0*/  @P5 STG.E.U16 desc[UR36][R4.64+0x32], R37 ;  /* 0x0000322504005986 */ /* 0x000fe2000c101524 */
[----:B------:R-:W-:Y:S01]  /*8400*/  ISETP.GT.AND P4, PT, R3, RZ, P1 ;  /* 0x000000ff0300720c */ /* 0x000fe20000f84270 */
[----:B------:R-:W-:Y:S01]  /*8410*/  FMUL R52, R52, R154 ;  /* 0x0000009a34347220 */ /* 0x000fe20000400000 */
[----:B------:R-:W-:Y:S01]  /*8420*/  F2FP.BF16.F32.PACK_AB R38, RZ, R38 ;  /* 0x00000026ff26723e */ /* 0x000fe200000010ff */
[-C--:B------:R-:W-:Y:S01]  /*8430*/  FMUL R53, R53, R154.reuse ;  /* 0x0000009a35357220 */ /* 0x080fe20000400000 */
        /* <DEDUP_REMOVED lines=325> */
[----:B------:R-:W-:Y:S01]  /*9890*/  FMUL R151, R151, R154 ;  /* 0x0000009a97977220 */ /* 0x000fe20000400000 */
[----:B------:R-:W-:Y:S01]  /*98a0*/  ISETP.GT.AND P2, PT, R3, 0x8, P1 ;  /* 0x000000080300780c */ /* 0x000fe20000f44270 */
[----:B------:R-:W-:Y:S01]  /*98b0*/  @P3 STG.E.U16 desc[UR36][R6.64+0x132], R103 ;  /* 0x0001326706003986 */ /* 0x000fe2000c101524 */
[----:B------:R-:W-:-:S02]  /*98c0*/  ISETP.GT.AND P1, PT, R0, 0xa8, PT ;  /* 0x000000a80000780c */ /* 0x000fc40003f24270 */
[----:B------:R-:W-:Y:S01]  /*98d0*/  F2FP.BF16.F32.PACK_AB R105, RZ, R105 ;  /* 0x00000069ff69723e */ /* 0x000fe200000010ff */
[----:B------:R-:W-:Y:S01]  /*98e0*/  @P4 STG.E.U16 desc[UR36][R4.64+0x140], R104 ;  /* 0x0001406804004986 */ /* 0x000fe2000c101524 */
[C---:B------:R-:W-:Y:S02]  /*98f0*/  ISETP.GT.AND P3, PT, R3.reuse, 0x8, P0 ;  /* 0x000000080300780c */ /* 0x040fe40000764270 */
[----:B------:R-:W-:Y:S01]  /*9900*/  ISETP.GT.AND P0, PT, R0, 0xa9, PT ;  /* 0x000000a90000780c */ /* 0x000fe20003f04270 */
[----:B------:R-:W-:Y:S01]  /*9910*/  @P5 STG.E.U16 desc[UR36][R4.64+0x142], R105 ;  /* 0x0001426904005986 */ /* 0x000fe2000c101524 */
[C---:B------:R-:W-:Y:S02]  /*9920*/  ISETP.GT.AND P4, PT, R3.reuse, RZ, P1 ;  /* 0x000000ff0300720c */ /* 0x040fe40000f84270 */
[----:B------:R-:W-:Y:S02]  /*9930*/  F2FP.BF16.F32.PACK_AB R106, RZ, R106 ;  /* 0x0000006aff6a723e */ /* 0x000fe400000010ff */
[----:B------:R-:W-:-:S02]  /*9940*/  ISETP.GT.AND P5, PT, R3, RZ, P0 ;  /* 0x000000ff0300720c */ /* 0x000fc400007a4270 */
[----:B------:R-:W-:Y:S01]  /*9950*/  F2FP.BF16.F32.PACK_AB R107, RZ, R107 ;  /* 0x0000006bff6b723e */ /* 0x000fe200000010ff */
[----:B------:R-:W-:Y:S01]  /*9960*/  @P2 STG.E.U16 desc[UR36][R6.64+0x140], R106 ;  /* 0x0001406a06002986 */ /* 0x000fe2000c101524 */
[----:B------:R-:W-:Y:S02]  /*9970*/  F2FP.BF16.F32.PACK_AB R108, RZ, R108 ;  /* 0x0000006cff6c723e */ /* 0x000fe400000010ff */
[C---:B------:R-:W-:Y:S01]  /*9980*/  ISETP.GT.AND P2, PT, R3.reuse, 0x8, P1 ;  /* 0x000000080300780c */ /* 0x040fe20000f44270 */
[----:B------:R-:W-:Y:S01]  /*9990*/  @P3 STG.E.U16 desc[UR36][R6.64+0x142], R107 ;  /* 0x0001426b06003986 */ /* 0x000fe2000c101524 */
[----:B------:R-:W-:Y:S02]  /*99a0*/  ISETP.GT.AND P1, PT, R0, 0xb0, PT ;  /* 0x000000b00000780c */ /* 0x000fe40003f24270 */
[----:B------:R-:W-:Y:S01]  /*99b0*/  F2FP.BF16.F32.PACK_AB R109, RZ, R109 ;  /* 0x0000006dff6d723e */ /* 0x000fe200000010ff */
[----:B------:R-:W-:Y:S01]  /*99c0*/  @P4 STG.E.U16 desc[UR36][R4.64+0x150], R108 ;  /* 0x0001506c04004986 */ /* 0x000fe2000c101524 */
[----:B------:R-:W-:-:S02]  /*99d0*/  ISETP.GT.AND P3, PT, R3, 0x8, P0 ;  /* 0x000000080300780c */ /* 0x000fc40000764270 */
[----:B------:R-:W-:Y:S01]  /*99e0*/  ISETP.GT.AND P0, PT, R0, 0xb1, PT ;  /* 0x000000b10000780c */ /* 0x000fe20003f04270 */
[----:B------:R-:W-:Y:S01]  /*99f0*/  @P5 STG.E.U16 desc[UR36][R4.64+0x152], R109 ;  /* 0x0001526d04005986 */ /* 0x000fe2000c101524 */
[C---:B------:R-:W-:Y:S02]  /*9a00*/  ISETP.GT.AND P4, PT, R3.reuse, RZ, P1 ;  /* 0x000000ff0300720c */ /* 0x040fe40000f84270 */
[----:B------:R-:W-:Y:S02]  /*9a10*/  F2FP.BF16.F32.PACK_AB R110, RZ, R110 ;  /* 0x0000006eff6e723e */ /* 0x000fe400000010ff */
[----:B------:R-:W-:Y:S02]  /*9a20*/  ISETP.GT.AND P5, PT, R3, RZ, P0 ;  /* 0x000000ff0300720c */ /* 0x000fe400007a4270 */
[----:B------:R-:W-:Y:S01]  /*9a30*/  F2FP.BF16.F32.PACK_AB R111, RZ, R111 ;  /* 0x0000006fff6f723e */ /* 0x000fe200000010ff */
[----:B------:R-:W-:Y:S01]  /*9a40*/  @P2 STG.E.U16 desc[UR36][R6.64+0x150], R110 ;  /* 0x0001506e06002986 */ /* 0x000fe2000c101524 */
[----:B------:R-:W-:-:S02]  /*9a50*/  F2FP.BF16.F32.PACK_AB R112, RZ, R112 ;  /* 0x00000070ff70723e */ /* 0x000fc400000010ff */
[C---:B------:R-:W-:Y:S01]  /*9a60*/  ISETP.GT.AND P2, PT, R3.reuse, 0x8, P1 ;  /* 0x000000080300780c */ /* 0x040fe20000f44270 */
[----:B------:R-:W-:Y:S01]  /*9a70*/  @P3 STG.E.U16 desc[UR36][R6.64+0x152], R111 ;  /* 0x0001526f06003986 */ /* 0x000fe2000c101524 */
[C---:B------:R-:W-:Y:S02]  /*9a80*/  ISETP.GT.AND P1, PT, R0.reuse, 0xb8, PT ;  /* 0x000000b80000780c */ /* 0x040fe40003f24270 */
[----:B------:R-:W-:Y:S01]  /*9a90*/  F2FP.BF16.F32.PACK_AB R113, RZ, R113 ;  /* 0x00000071ff71723e */ /* 0x000fe200000010ff */
[----:B------:R-:W-:Y:S01]  /*9aa0*/  @P4 STG.E.U16 desc[UR36][R4.64+0x160], R112 ;  /* 0x0001607004004986 */ /* 0x000fe2000c101524 */
[C---:B------:R-:W-:Y:S02]  /*9ab0*/  ISETP.GT.AND P3, PT, R3.reuse, 0x8, P0 ;  /* 0x000000080300780c */ /* 0x040fe40000764270 */
[----:B------:R-:W-:Y:S01]  /*9ac0*/  ISETP.GT.AND P0, PT, R0, 0xb9, PT ;  /* 0x000000b90000780c */ /* 0x000fe20003f04270 */
[----:B------:R-:W-:Y:S01]  /*9ad0*/  @P5 STG.E.U16 desc[UR36][R4.64+0x162], R113 ;  /* 0x0001627104005986 */ /* 0x000fe2000c101524 */
[----:B------:R-:W-:-:S02]  /*9ae0*/  ISETP.GT.AND P4, PT, R3, RZ, P1 ;  /* 0x000000ff0300720c */ /* 0x000fc40000f84270 */
[----:B------:R-:W-:Y:S02]  /*9af0*/  F2FP.BF16.F32.PACK_AB R114, RZ, R114 ;  /* 0x00000072ff72723e */ /* 0x000fe400000010ff */
[C---:B------:R-:W-:Y:S02]  /*9b00*/  ISETP.GT.AND P5, PT, R3.reuse, RZ, P0 ;  /* 0x000000ff0300720c */ /* 0x040fe400007a4270 */
[----:B------:R-:W-:Y:S01]  /*9b10*/  F2FP.BF16.F32.PACK_AB R115, RZ, R115 ;  /* 0x00000073ff73723e */ /* 0x000fe200000010ff */
[----:B------:R-:W-:Y:S01]  /*9b20*/  @P2 STG.E.U16 desc[UR36][R6.64+0x160], R114 ;  /* 0x0001607206002986 */ /* 0x000fe2000c101524 */
[----:B------:R-:W-:Y:S02]  /*9b30*/  F2FP.BF16.F32.PACK_AB R116, RZ, R116 ;  /* 0x00000074ff74723e */ /* 0x000fe400000010ff */
        /* <DEDUP_REMOVED lines=65> */
[----:B------:R-:W-:Y:S02]  /*9f50*/  ISETP.GT.AND P5, PT, R3, RZ, P0 ;  /* 0x000000ff0300720c */ /* 0x000fe400007a4270 */
[----:B------:R-:W-:Y:S02]  /*9f60*/  F2FP.BF16.F32.PACK_AB R134, RZ, R134 ;  /* 0x00000086ff86723e */ /* 0x000fe400000010ff */
[----:B------:R-:W-:Y:S02]  /*9f70*/  F2FP.BF16.F32.PACK_AB R135, RZ, R135 ;  /* 0x00000087ff87723e */ /* 0x000fe400000010ff */
[----:B------:R-:W-:Y:S01]  /*9f80*/  F2FP.BF16.F32.PACK_AB R136, RZ, R136 ;  /* 0x00000088ff88723e */ /* 0x000fe200000010ff */
[----:B------:R-:W-:Y:S01]  /*9f90*/  @P2 STG.E.U16 desc[UR36][R6.64+0x1b0], R134 ;  /* 0x0001b08606002986 */ /* 0x000fe2000c101524 */
[----:B------:R-:W-:-:S02]  /*9fa0*/  F2FP.BF16.F32.PACK_AB R137, RZ, R137 ;  /* 0x00000089ff89723e */ /* 0x000fc400000010ff */
[C---:B------:R-:W-:Y:S01]  /*9fb0*/  ISETP.GT.AND P1, PT, R3.reuse, 0x8, P1 ;  /* 0x000000080300780c */ /* 0x040fe20000f24270 */
[----:B------:R-:W-:Y:S01]  /*9fc0*/  @P3 STG.E.U16 desc[UR36][R6.64+0x1b2], R135 ;  /* 0x0001b28706003986 */ /* 0x000fe2000c101524 */
[C---:B------:R-:W-:Y:S02]  /*9fd0*/  ISETP.GT.AND P2, PT, R3.reuse, 0x8, P0 ;  /* 0x000000080300780c */ /* 0x040fe40000744270 */
[C---:B------:R-:W-:Y:S01]  /*9fe0*/  ISETP.GT.AND P0, PT, R0.reuse, 0xe9, PT ;  /* 0x000000e90000780c */ /* 0x040fe20003f04270 */
[----:B------:R-:W-:Y:S01]  /*9ff0*/  @P4 STG.E.U16 desc[UR36][R4.64+0x1c0], R136 ;  /* 0x0001c08804004986 */ /* 0x000fe2000c101524 */
[----:B------:R-:W-:Y:S02]  /*a000*/  ISETP.GT.AND P4, PT, R0, 0xe8, PT ;  /* 0x000000e80000780c */ /* 0x000fe40003f84270 */
[----:B------:R-:W-:Y:S01]  /*a010*/  F2FP.BF16.F32.PACK_AB R138, RZ, R138 ;  /* 0x0000008aff8a723e */ /* 0x000fe200000010ff */
[----:B------:R-:W-:Y:S01]  /*a020*/  @P5 STG.E.U16 desc[UR36][R4.64+0x1c2], R137 ;  /* 0x0001c28904005986 */ /* 0x000fe2000c101524 */
[----:B------:R-:W-:-:S02]  /*a030*/  ISETP.GT.AND P5, PT, R3, RZ, P4 ;  /* 0x000000ff0300720c */ /* 0x000fc400027a4270 */
[----:B------:R-:W-:Y:S01]  /*a040*/  F2FP.BF16.F32.PACK_AB R139, RZ, R139 ;  /* 0x0000008bff8b723e */ /* 0x000fe200000010ff */
[----:B------:R-:W-:Y:S01]  /*a050*/  @P1 STG.E.U16 desc[UR36][R6.64+0x1c0], R138 ;  /* 0x0001c08a06001986 */ /* 0x000fe2000c101524 */
[----:B------:R-:W-:Y:S02]  /*a060*/  F2FP.BF16.F32.PACK_AB R140, RZ, R140 ;  /* 0x0000008cff8c723e */ /* 0x000fe400000010ff */
[C---:B------:R-:W-:Y:S01]  /*a070*/  ISETP.GT.AND P3, PT, R3.reuse, RZ, P0 ;  /* 0x000000ff0300720c */ /* 0x040fe20000764270 */
[----:B------:R-:W-:Y:S01]  /*a080*/  @P2 STG.E.U16 desc[UR36][R6.64+0x1c2], R139 ;  /* 0x0001c28b06002986 */ /* 0x000fe2000c101524 */
[C---:B------:R-:W-:Y:S02]  /*a090*/  ISETP.GT.AND P4, PT, R3.reuse, 0x8, P4 ;  /* 0x000000080300780c */ /* 0x040fe40002784270 */
[----:B------:R-:W-:Y:S02]  /*a0a0*/  F2FP.BF16.F32.PACK_AB R141, RZ, R141 ;  /* 0x0000008dff8d723e */ /* 0x000fe400000010ff */
[----:B------:R-:W-:Y:S01]  /*a0b0*/  F2FP.BF16.F32.PACK_AB R142, RZ, R142 ;  /* 0x0000008eff8e723e */ /* 0x000fe200000010ff */
[----:B------:R-:W-:Y:S01]  /*a0c0*/  @P5 STG.E.U16 desc[UR36][R4.64+0x1d0], R140 ;  /* 0x0001d08c04005986 */ /* 0x000fe2000c101524 */
[----:B------:R-:W-:-:S02]  /*a0d0*/  ISETP.GT.AND P5, PT, R3, 0x8, P0 ;  /* 0x000000080300780c */ /* 0x000fc400007a4270 */
[----:B------:R-:W-:Y:S02]  /*a0e0*/  F2FP.BF16.F32.PACK_AB R143, RZ, R143 ;  /* 0x0000008fff8f723e */ /* 0x000fe400000010ff */
[C---:B------:R-:W-:Y:S01]  /*a0f0*/  ISETP.GT.AND P0, PT, R0.reuse, 0xf1, PT ;  /* 0x000000f10000780c */ /* 0x040fe20003f04270 */
[----:B------:R-:W-:Y:S01]  /*a100*/  @P3 STG.E.U16 desc[UR36][R4.64+0x1d2], R141 ;  /* 0x0001d28d04003986 */ /* 0x000fe2000c101524 */
[----:B------:R-:W-:Y:S02]  /*a110*/  ISETP.GT.AND P3, PT, R0, 0xf0, PT ;  /* 0x000000f00000780c */ /* 0x000fe40003f64270 */
[----:B------:R-:W-:Y:S01]  /*a120*/  F2FP.BF16.F32.PACK_AB R144, RZ, R144 ;  /* 0x00000090ff90723e */ /* 0x000fe200000010ff */
[----:B------:R-:W-:Y:S01]  /*a130*/  @P4 STG.E.U16 desc[UR36][R6.64+0x1d0], R142 ;  /* 0x0001d08e06004986 */ /* 0x000fe2000c101524 */
[C---:B------:R-:W-:Y:S02]  /*a140*/  ISETP.GT.AND P4, PT, R3.reuse, RZ, P3 ;  /* 0x000000ff0300720c */ /* 0x040fe40001f84270 */
[C---:B------:R-:W-:Y:S01]  /*a150*/  ISETP.GT.AND P3, PT, R3.reuse, 0x8, P3 ;  /* 0x000000080300780c */ /* 0x040fe20001f64270 */
[----:B------:R-:W-:Y:S01]  /*a160*/  @P5 STG.E.U16 desc[UR36][R6.64+0x1d2], R143 ;  /* 0x0001d28f06005986 */ /* 0x000fe2000c101524 */
[----:B------:R-:W-:-:S02]  /*a170*/  ISETP.GT.AND P5, PT, R3, RZ, P0 ;  /* 0x000000ff0300720c */ /* 0x000fc400007a4270 */
[----:B------:R-:W-:Y:S02]  /*a180*/  F2FP.BF16.F32.PACK_AB R145, RZ, R145 ;  /* 0x00000091ff91723e */ /* 0x000fe400000010ff */
[C---:B------:R-:W-:Y:S02]  /*a190*/  ISETP.GT.AND P0, PT, R3.reuse, 0x8, P0 ;  /* 0x000000080300780c */ /* 0x040fe40000704270 */
[C---:B------:R-:W-:Y:S02]  /*a1a0*/  ISETP.GT.AND P1, PT, R0.reuse, 0xf9, PT ;  /* 0x000000f90000780c */ /* 0x040fe40003f24270 */
[----:B------:R-:W-:Y:S01]  /*a1b0*/  ISETP.GT.AND P2, PT, R0, 0xf8, PT ;  /* 0x000000f80000780c */ /* 0x000fe20003f44270 */
[----:B------:R-:W-:Y:S01]  /*a1c0*/  @P4 STG.E.U16 desc[UR36][R4.64+0x1e0], R144 ;  /* 0x0001e09004004986 */ /* 0x000fe2000c101524 */
[C---:B------:R-:W-:Y:S01]  /*a1d0*/  ISETP.GT.AND P4, PT, R3.reuse, RZ, P1 ;  /* 0x000000ff0300720c */ /* 0x040fe20000f84270 */
[----:B------:R-:W-:Y:S01]  /*a1e0*/  @P3 IMAD.MOV.U32 R2, RZ, RZ, R6 ;  /* 0x000000ffff023224 */ /* 0x000fe200078e0006 */
[C---:B------:R-:W-:Y:S01]  /*a1f0*/  ISETP.GT.AND P1, PT, R3.reuse, 0x8, P1 ;  /* 0x000000080300780c */ /* 0x040fe20000f24270 */
[----:B------:R-:W-:Y:S01]  /*a200*/  @P5 STG.E.U16 desc[UR36][R4.64+0x1e2], R145 ;  /* 0x0001e29104005986 */ /* 0x000fe2000c101524 */
[----:B------:R-:W-:-:S02]  /*a210*/  ISETP.GT.AND P5, PT, R3, RZ, P2 ;  /* 0x000000ff0300720c */ /* 0x000fc400017a4270 */
[----:B------:R-:W-:Y:S01]  /*a220*/  ISETP.GT.AND P2, PT, R3, 0x8, P2 ;  /* 0x000000080300780c */ /* 0x000fe20001744270 */
[----:B------:R-:W-:Y:S01]  /*a230*/  @P3 IMAD.MOV.U32 R3, RZ, RZ, R7 ;  /* 0x000000ffff033224 */ /* 0x000fe200078e0007 */
[----:B------:R-:W-:Y:S02]  /*a240*/  F2FP.BF16.F32.PACK_AB R146, RZ, R146 ;  /* 0x00000092ff92723e */ /* 0x000fe400000010ff */
[----:B------:R-:W-:Y:S02]  /*a250*/  F2FP.BF16.F32.PACK_AB R147, RZ, R147 ;  /* 0x00000093ff93723e */ /* 0x000fe400000010ff */
[----:B------:R-:W-:Y:S01]  /*a260*/  F2FP.BF16.F32.PACK_AB R148, RZ, R148 ;  /* 0x00000094ff94723e */ /* 0x000fe200000010ff */
[----:B------:R0:W-:Y:S01]  /*a270*/  @P3 STG.E.U16 desc[UR36][R2.64+0x1e0], R146 ;  /* 0x0001e09202003986 */ /* 0x0001e2000c101524 */
[----:B------:R-:W-:Y:S02]  /*a280*/  F2FP.BF16.F32.PACK_AB R149, RZ, R149 ;  /* 0x00000095ff95723e */ /* 0x000fe400000010ff */
[----:B------:R-:W-:-:S02]  /*a290*/  F2FP.BF16.F32.PACK_AB R150, RZ, R150 ;  /* 0x00000096ff96723e */ /* 0x000fc400000010ff */
[----:B------:R-:W-:Y:S01]  /*a2a0*/  F2FP.BF16.F32.PACK_AB R151, RZ, R151 ;  /* 0x00000097ff97723e */ /* 0x000fe200000010ff */
[----:B0-----:R-:W-:Y:S02]  /*a2b0*/  @P0 IMAD.MOV.U32 R2, RZ, RZ, R6 ;  /* 0x000000ffff020224 */ /* 0x001fe400078e0006 */
[----:B------:R-:W-:-:S05]  /*a2c0*/  @P0 IMAD.MOV.U32 R3, RZ, RZ, R7 ;  /* 0x000000ffff030224 */ /* 0x000fca00078e0007 */
[----:B------:R0:W-:Y:S02]  /*a2d0*/  @P0 STG.E.U16 desc[UR36][R2.64+0x1e2], R147 ;  /* 0x0001e29302000986 */ /* 0x0001e4000c101524 */
[----:B0-----:R-:W-:Y:S02]  /*a2e0*/  @P5 IMAD.MOV.U32 R2, RZ, RZ, R4 ;  /* 0x000000ffff025224 */ /* 0x001fe400078e0004 */
[----:B------:R-:W-:-:S05]  /*a2f0*/  @P5 IMAD.MOV.U32 R3, RZ, RZ, R5 ;  /* 0x000000ffff035224 */ /* 0x000fca00078e0005 */
[----:B------:R0:W-:Y:S04]  /*a300*/  @P5 STG.E.U16 desc[UR36][R2.64+0x1f0], R148 ;  /* 0x0001f09402005986 */ /* 0x0001e8000c101524 */
[----:B------:R1:W-:Y:S01]  /*a310*/  @P4 STG.E.U16 desc[UR36][R4.64+0x1f2], R149 ;  /* 0x0001f29504004986 */ /* 0x0003e2000c101524 */
[----:B0-----:R-:W-:Y:S02]  /*a320*/  @P2 IMAD.MOV.U32 R2, RZ, RZ, R6 ;  /* 0x000000ffff022224 */ /* 0x001fe400078e0006 */
[----:B------:R-:W-:-:S05]  /*a330*/  @P2 IMAD.MOV.U32 R3, RZ, RZ, R7 ;  /* 0x000000ffff032224 */ /* 0x000fca00078e0007 */
[----:B------:R1:W-:Y:S04]  /*a340*/  @P2 STG.E.U16 desc[UR36][R2.64+0x1f0], R150 ;  /* 0x0001f09602002986 */ /* 0x0003e8000c101524 */
[----:B------:R1:W-:Y:S02]  /*a350*/  @P1 STG.E.U16 desc[UR36][R6.64+0x1f2], R151 ;  /* 0x0001f29706001986 */ /* 0x0003e4000c101524 */
.L_x_290:
[----:B------:R-:W-:Y:S05]  /*a360*/  BSYNC B0 ;  /* 0x0000000000007941 */ /* 0x000fea0003800000 */
.L_x_36:
[----:B01----:R-:W2:Y:S01]  /*a370*/  LDL.64 R2, [R1] ;  /* 0x0000000001027983 */ /* 0x003ea20000100a00 */
[----:B------:R-:W-:Y:S01]  /*a380*/  ULDC.64 UR4, c[0x0][0x650] ;  /* 0x0001940000047ab9 */ /* 0x000fe20000000a00 */
[----:B------:R0:W-:Y:S01]  /*a390*/  SYNCS.ARRIVE.TRANS64.A1T0 RZ, [R162+UR45], RZ ;  /* 0x000000ffa2ff79a7 */ /* 0x0001e2000810002d */
[----:B------:R-:W-:Y:S01]  /*a3a0*/  PRMT R0, RZ, 0x7610, R0 ;  /* 0x00007610ff007816 */ /* 0x000fe20000000000 */
[----:B-----5:R-:W-:Y:S02]  /*a3b0*/  IMAD.MOV.U32 R19, RZ, RZ, -0x1 ;  /* 0xffffffffff137424 */ /* 0x020fe400078e00ff */
[----:B------:R-:W-:Y:S01]  /*a3c0*/  IMAD.MOV.U32 R22, RZ, RZ, -0x1 ;  /* 0xffffffffff167424 */ /* 0x000fe200078e00ff */
[----:B--2---:R-:W-:-:S04]  /*a3d0*/  LEA R18, P0, R2, R18, 0x1 ;  /* 0x0000001202127211 */ /* 0x004fc800078008ff */
[----:B------:R-:W-:Y:S01]  /*a3e0*/  LEA.HI.X R17, R2, R17, R23, 0x1, P0 ;  /* 0x0000001102117211 */ /* 0x000fe200000f0c17 */
[----:B------:R-:W-:Y:S01]  /*a3f0*/  IMAD.MOV.U32 R2, RZ, RZ, -0x1 ;  /* 0xffffffffff027424 */ /* 0x000fe200078e00ff */
[----:B------:R-:W-:-:S04]  /*a400*/  ISETP.GE.U32.AND P0, PT, R18, UR4, PT ;  /* 0x0000000412007c0c */ /* 0x000fc8000bf06070 */
[----:B------:R-:W-:-:S13]  /*a410*/  ISETP.GE.U32.AND.EX P0, PT, R17, UR5, PT, P0 ;  /* 0x0000000511007c0c */ /* 0x000fda000bf06100 */
[----:B0-----:R-:W-:Y:S05]  /*a420*/  @P0 BRA `(.L_x_291) ;  /* 0x0000000400700947 */ /* 0x001fea0003800000 */
[----:B------:R-:W0:Y:S01]  /*a430*/  S2R R10, SR_CTAID.X ;  /* 0x00000000000a7919 */ /* 0x000e220000002500 */
[----:B------:R-:W1:Y:S01]  /*a440*/  LDC.64 R8, c[0x0][0x628] ;  /* 0x00018a00ff087b82 */ /* 0x000e620000000a00 */
[----:B------:R-:W-:Y:S01]  /*a450*/  ULDC UR4, c[0x0][0x150] ;  /* 0x0000540000047ab9 */ /* 0x000fe20000000800 */
[----:B---34-:R-:W-:Y:S01]  /*a460*/  IMAD.MOV.U32 R6, RZ, RZ, R18 ;  /* 0x000000ffff067224 */ /* 0x018fe200078e0012 */
[----:B------:R-:W2:Y:S01]  /*a470*/  S2R R20, SR_CTAID.Y ;  /* 0x0000000000147919 */ /* 0x000ea20000002600 */
[----:B------:R-:W-:-:S04]  /*a480*/  IMAD.MOV.U32 R7, RZ, RZ, R17 ;  /* 0x000000ffff077224 */ /* 0x000fc800078e0011 */
[----:B------:R-:W3:Y:S08]  /*a490*/  LDC R15, c[0x0][0x144] ;  /* 0x00005100ff0f7b82 */ /* 0x000ef00000000800 */
[----:B------:R-:W4:Y:S08]  /*a4a0*/  LDC R0, c[0x0][0x630] ;  /* 0x00018c00ff007b82 */ /* 0x000f300000000800 */
[----:B------:R-:W2:Y:S01]  /*a4b0*/  LDC.64 R12, c[0x0][0x620] ;  /* 0x00018800ff0c7b82 */ /* 0x000ea20000000a00 */
[----:B-1----:R-:W-:-:S04]  /*a4c0*/  ISETP.NE.U32.AND P0, PT, R8, RZ, PT ;  /* 0x000000ff0800720c */ /* 0x002fc80003f05070 */
[----:B------:R-:W-:Y:S02]  /*a4d0*/  ISETP.NE.AND.EX P0, PT, R9, RZ, PT, P0 ;  /* 0x000000ff0900720c */ /* 0x000fe40003f05300 */
[----:B0-----:R-:W-:-:S05]  /*a4e0*/  I2FP.F32.U32 R2, R10 ;  /* 0x0000000a00027245 */ /* 0x001fca0000201000 */
[----:B------:R-:W-:-:S04]  /*a4f0*/  FMUL R2, R2, UR4 ;  /* 0x0000000402027c20 */ /* 0x000fc80008400000 */
[----:B------:R0:W1:Y:S02]  /*a500*/  F2I.U32.TRUNC.NTZ R14, R2 ;  /* 0x00000002000e7305 */ /* 0x000064000020f000 */
[----:B---34-:R-:W-:Y:S05]  /*a510*/  @!P0 BRA `(.L_x_292) ;  /* 0x0000000000288947 */ /* 0x018fea0003800000 */
[----:B------:R-:W3:Y:S02]  /*a520*/  LDC R3, c[0x0][0x634] ;  /* 0x00018d00ff037b82 */ /* 0x000ee40000000800 */
[----:B---3--:R-:W-:-:S05]  /*a530*/  IADD3 R7, P0, R18, R3, RZ ;  /* 0x0000000312077210 */ /* 0x008fca0007f1e0ff */
[----:B------:R-:W-:-:S04]  /*a540*/  IMAD.X R11, RZ, RZ, R17, P0 ;  /* 0x000000ffff0b7224 */ /* 0x000fc800000e0611 */
[----:B0-----:R-:W-:-:S04]  /*a550*/  IMAD.WIDE.U32 R2, R11, R8, RZ ;  /* 0x000000080b027225 */ /* 0x001fc800078e00ff */
[----:B------:R-:W-:-:S04]  /*a560*/  IMAD.WIDE.U32 R4, P0, R7, R9, R2 ;  /* 0x0000000907047225 */ /* 0x000fc80007800002 */
[----:B------:R-:W-:-:S04]  /*a570*/  IMAD.WIDE.U32 R2, R7, R8, RZ ;  /* 0x0000000807027225 */ /* 0x000fc800078e00ff */
[----:B------:R-:W-:Y:S01]  /*a580*/  IMAD.X R7, RZ, RZ, RZ, P0 ;  /* 0x000000ffff077224 */ /* 0x000fe200000e06ff */
[----:B------:R-:W-:Y:S01]  /*a590*/  IADD3 RZ, P0, R3, R4, RZ ;  /* 0x0000000403ff7210 */ /* 0x000fe20007f1e0ff */
[----:B------:R-:W-:-:S04]  /*a5a0*/  IMAD.MOV.U32 R6, RZ, RZ, R5 ;  /* 0x000000ffff067224 */ /* 0x000fc800078e0005 */
[----:B------:R-:W-:-:S08]  /*a5b0*/  IMAD.WIDE.U32.X R6, R11, R9, R6, P0 ;  /* 0x000000090b067225 */ /* 0x000fd000000e0406 */
.L_x_292:
[----:B------:R-:W3:Y:S01]  /*a5c0*/  LDC.64 R26, c[0x0][0x640] ;  /* 0x00019000ff1a7b82 */ /* 0x000ee20000000a00 */
[-C--:B------:R-:W-:Y:S01]  /*a5d0*/  SHF.R.U64 R11, R6, R0.reuse, R7 ;  /* 0x00000000060b7219 */ /* 0x080fe20000001207 */
[----:B------:R-:W-:Y:S01]  /*a5e0*/  IMAD.MOV.U32 R19, RZ, RZ, R17 ;  /* 0x000000ffff137224 */ /* 0x000fe200078e0011 */
[----:B------:R-:W-:Y:S01]  /*a5f0*/  SHF.R.U32.HI R0, RZ, R0, R7 ;  /* 0x00000000ff007219 */ /* 0x000fe20000011607 */
[----:B-1----:R-:W-:Y:S01]  /*a600*/  IMAD.MOV R14, RZ, RZ, -R14 ;  /* 0x000000ffff0e7224 */ /* 0x002fe200078e0a0e */
[----:B------:R-:W-:Y:S01]  /*a610*/  IADD3 R5, P0, RZ, -R11, RZ ;  /* 0x8000000bff057210 */ /* 0x000fe20007f1e0ff */
[----:B------:R-:W-:Y:S01]  /*a620*/  ULDC UR4, c[0x0][0x154] ;  /* 0x0000550000047ab9 */ /* 0x000fe20000000800 */
[----:B------:R-:W-:Y:S01]  /*a630*/  IMAD.MOV.U32 R7, RZ, RZ, 0x1 ;  /* 0x00000001ff077424 */ /* 0x000fe200078e00ff */
[----:B------:R-:W1:Y:S01]  /*a640*/  LDC R4, c[0x0][0x618] ;  /* 0x00018600ff047b82 */ /* 0x000e620000000800 */
[----:B------:R-:W-:Y:S02]  /*a650*/  IMAD R22, R15, R14, R10 ;  /* 0x0000000e0f167224 */ /* 0x000fe400078e020a */
[----:B------:R-:W-:-:S04]  /*a660*/  IMAD.X R3, RZ, RZ, ~R0, P0 ;  /* 0x000000ffff037224 */ /* 0x000fc800000e0e00 */
[-C--:B--2---:R-:W-:Y:S01]  /*a670*/  IMAD R0, R3, R12.reuse, RZ ;  /* 0x0000000c03007224 */ /* 0x084fe200078e02ff */
[----:B------:R-:W2:Y:S01]  /*a680*/  LDC R6, c[0x0][0x608] ;  /* 0x00018200ff067b82 */ /* 0x000ea20000000800 */
[----:B0-----:R-:W-:-:S04]  /*a690*/  IMAD.WIDE.U32 R2, R5, R12, R18 ;  /* 0x0000000c05027225 */ /* 0x001fc800078e0012 */
[----:B------:R-:W-:Y:S01]  /*a6a0*/  IMAD R5, R5, R13, R0 ;  /* 0x0000000d05057224 */ /* 0x000fe200078e0200 */
[----:B------:R-:W-:Y:S02]  /*a6b0*/  I2FP.F32.U32 R0, R20 ;  /* 0x0000001400007245 */ /* 0x000fe40000201000 */
[----:B------:R-:W0:Y:S01]  /*a6c0*/  LDC R24, c[0x0][0x658] ;  /* 0x00019600ff187b82 */ /* 0x000e220000000800 */
[----:B------:R-:W-:Y:S01]  /*a6d0*/  IMAD.IADD R3, R3, 0x1, R5 ;  /* 0x0000000103037824 */ /* 0x000fe200078e0205 */
[----:B---3--:R-:W-:Y:S01]  /*a6e0*/  ISETP.NE.U32.AND P0, PT, R26, RZ, PT ;  /* 0x000000ff1a00720c */ /* 0x008fe20003f05070 */
[----:B------:R-:W-:Y:S01]  /*a6f0*/  FMUL R0, R0, UR4 ;  /* 0x0000000400007c20 */ /* 0x000fe20008400000 */
[----:B------:R-:W-:Y:S02]  /*a700*/  IMAD.MOV.U32 R5, RZ, RZ, -0x1 ;  /* 0xffffffffff057424 */ /* 0x000fe400078e00ff */
[----:B------:R-:W-:Y:S01]  /*a710*/  ISETP.NE.AND.EX P0, PT, R27, RZ, PT, P0 ;  /* 0x000000ff1b00720c */ /* 0x000fe20003f05300 */
[----:B------:R3:W4:Y:S01]  /*a720*/  F2I.U32.TRUNC.NTZ R12, R0 ;  /* 0x00000000000c7305 */ /* 0x000722000020f000 */
[----:B------:R-:W3:Y:S01]  /*a730*/  LDC R15, c[0x0][0x148] ;  /* 0x00005200ff0f7b82 */ /* 0x000ee20000000800 */
[----:B-1----:R-:W-:-:S02]  /*a740*/  SHF.R.U64 R10, R2, R4, R3 ;  /* 0x00000004020a7219 */ /* 0x002fc40000001203 */
[----:B------:R-:W-:-:S05]  /*a750*/  SHF.R.U32.HI R3, RZ, R4, R3 ;  /* 0x00000004ff037219 */ /* 0x000fca0000011603 */
[----:B------:R-:W1:Y:S01]  /*a760*/  LDC R14, c[0x0][0x600] ;  /* 0x00018000ff0e7b82 */ /* 0x000e620000000800 */
[-CC-:B--2---:R-:W-:Y:S02]  /*a770*/  SHF.R.U64 R8, R10, R6.reuse, R3.reuse ;  /* 0x000000060a087219 */ /* 0x184fe40000001203 */
[----:B------:R-:W-:-:S05]  /*a780*/  SHF.R.U32.HI R3, RZ, R6, R3 ;  /* 0x00000006ff037219 */ /* 0x000fca0000011603 */
[----:B------:R-:W2:Y:S01]  /*a790*/  LDC R21, c[0x0][0x648] ;  /* 0x00019200ff157b82 */ /* 0x000ea20000000800 */
[-CC-:B0-----:R-:W-:Y:S02]  /*a7a0*/  SHF.R.U64 R13, R8, R24.reuse, R3.reuse ;  /* 0x00000018080d7219 */ /* 0x181fe40000001203 */
[-C--:B------:R-:W-:Y:S02]  /*a7b0*/  SHF.L.U32 R5, R5, R24.reuse, RZ ;  /* 0x0000001805057219 */ /* 0x080fe400000006ff */
[-C--:B------:R-:W-:Y:S01]  /*a7c0*/  SHF.R.U32.HI R3, RZ, R24.reuse, R3 ;  /* 0x00000018ff037219 */ /* 0x080fe20000011603 */
[----:B------:R-:W-:Y:S01]  /*a7d0*/  IMAD.MOV.U32 R2, RZ, RZ, R13 ;  /* 0x000000ffff027224 */ /* 0x000fe200078e000d */
[----:B------:R-:W-:Y:S01]  /*a7e0*/  SHF.L.U32 R24, R7, R24, RZ ;  /* 0x0000001807187219 */ /* 0x000fe200000006ff */
[----:B------:R-:W0:Y:S01]  /*a7f0*/  LDC R25, c[0x0][0x638] ;  /* 0x00018e00ff197b82 */ /* 0x000e220000000800 */
[----:B------:R-:W-:-:S07]  /*a800*/  LOP3.LUT R19, RZ, R5, RZ, 0x33, !PT ;  /* 0x00000005ff137212 */ /* 0x000fce00078e33ff */
[----:B------:R-:W0:Y:S01]  /*a810*/  LDC R28, c[0x0][0x610] ;  /* 0x00018400ff1c7b82 */ /* 0x000e220000000800 */
[----:B----4-:R-:W-:Y:S05]  /*a820*/  @!P0 BRA `(.L_x_293) ;  /* 0x0000000000288947 */ /* 0x010fea0003800000 */
[----:B---3--:R-:W3:Y:S02]  /*a830*/  LDC R0, c[0x0][0x64c] ;  /* 0x00019300ff007b82 */ /* 0x008ee40000000800 */
[----:B---3--:R-:W-:-:S05]  /*a840*/  IADD3 R7, P0, R13, R0, RZ ;  /* 0x000000000d077210 */ /* 0x008fca0007f1e0ff */
        /* <DEDUP_REMOVED lines=8> */
.L_x_293:
[----:B------:R-:W4:Y:S01]  /*a8d0*/  LDC R4, c[0x0][0x65c] ;  /* 0x00019700ff047b82 */ /* 0x000f220000000800 */
[----:B--23--:R-:W-:Y:S01]  /*a8e0*/  SHF.R.U64 R0, R2, R21, R3 ;  /* 0x0000001502007219 */ /* 0x00cfe20000001203 */
[----:B-1----:R-:W-:Y:S01]  /*a8f0*/  VIADD R3, R14, 0xffffffff ;  /* 0xffffffff0e037836 */ /* 0x002fe20000000000 */
[----:B------:R-:W-:Y:S01]  /*a900*/  LOP3.LUT R19, R8, R19, RZ, 0xc0, !PT ;  /* 0x0000001308137212 */ /* 0x000fe200078ec0ff */
[----:B------:R-:W-:Y:S02]  /*a910*/  IMAD.MOV R12, RZ, RZ, -R12 ;  /* 0x000000ffff0c7224 */ /* 0x000fe400078e0a0c */
[----:B------:R-:W-:Y:S01]  /*a920*/  IMAD.MOV R2, RZ, RZ, -R0 ;  /* 0x000000ffff027224 */ /* 0x000fe200078e0a00 */
[----:B------:R-:W-:Y:S01]  /*a930*/  LOP3.LUT R3, R10, R3, RZ, 0xc0, !PT ;  /* 0x000000030a037212 */ /* 0x000fe200078ec0ff */
[----:B------:R-:W-:Y:S02]  /*a940*/  IMAD R19, R24, R0, R19 ;  /* 0x0000000018137224 */ /* 0x000fe400078e0213 */
[----:B0-----:R-:W-:-:S04]  /*a950*/  IMAD R0, R2, R25, R13 ;  /* 0x0000001902007224 */ /* 0x001fc800078e020d */
[----:B------:R-:W-:Y:S01]  /*a960*/  IMAD R2, R0, R14, R3 ;  /* 0x0000000e00027224 */ /* 0x000fe200078e0203 */
[----:B----4-:R-:W-:Y:S01]  /*a970*/  ISETP.NE.AND P0, PT, R4, 0x1, PT ;  /* 0x000000010400780c */ /* 0x010fe20003f05270 */
[----:B------:R-:W-:-:S05]  /*a980*/  IMAD.MOV.U32 R4, RZ, RZ, 0x1 ;  /* 0x00000001ff047424 */ /* 0x000fca00078e00ff */
[----:B------:R-:W-:-:S07]  /*a990*/  PRMT R0, R4, 0x7610, R0 ;  /* 0x0000761004007816 */ /* 0x000fce0000000000 */
[----:B------:R-:W-:-:S04]  /*a9a0*/  @P0 IMAD R22, R15, R12, R20 ;  /* 0x0000000c0f160224 */ /* 0x000fc800078e0214 */
[----:B------:R-:W-:-:S05]  /*a9b0*/  IMAD R19, R19, R28, R22 ;  /* 0x0000001c13137224 */ /* 0x000fca00078e0216 */
[----:B------:R-:W-:Y:S02]  /*a9c0*/  SEL R22, R2, R19, !P0 ;  /* 0x0000001302167207 */ /* 0x000fe40004000000 */
[----:B------:R-:W-:Y:S01]  /*a9d0*/  SEL R19, R19, R2, !P0 ;  /* 0x0000000213137207 */ /* 0x000fe20004000000 */
[----:B------:R-:W-:-:S07]  /*a9e0*/  IMAD.MOV.U32 R2, RZ, RZ, R11 ;  /* 0x000000ffff027224 */ /* 0x000fce00078e000b */
.L_x_291:
[----:B------:R-:W-:Y:S02]  /*a9f0*/  LOP3.LUT P0, RZ, R0, 0xff, RZ, 0xc0, !PT ;  /* 0x000000ff00ff7812 */ /* 0x000fe4000780c0ff */
[----:B------:R-:W-:-:S11]  /*aa00*/  LOP3.LUT R175, R175, 0x1, RZ, 0x3c, !PT ;  /* 0x00000001afaf7812 */ /* 0x000fd600078e3cff */
[----:B------:R-:W-:Y:S05]  /*aa10*/  @P0 BRA `(.L_x_294) ;  /* 0xffffff6c00240947 */ /* 0x000fea000383ffff */
[----:B------:R-:W-:Y:S05]  /*aa20*/  EXIT ;  /* 0x000000000000794d */ /* 0x000fea0003800000 */
.L_x_17:
[----:B------:R-:W-:-:S08]  /*aa30*/  ISETP.NE.AND P0, PT, R5, RZ, PT ;  /* 0x000000ff0500720c */ /* 0x000fd00003f05270 */
[----:B0-----:R-:W0:-:S00]  /*aa40*/  USETMAXREG.DEALLOC.CTAPOOL 0x28 ;  /* 0x00000028000079c8 */ /* 0x001e0000080e0500 */
[----:B------:R-:W-:Y:S05]  /*aa50*/  @P0 EXIT ;  /* 0x000000000000094d */ /* 0x000fea0003800000 */
[----:B0-----:R-:W-:Y:S01]  /*aa60*/  LOP3.LUT P0, RZ, R8, 0xff, RZ, 0xc0, !PT ;  /* 0x000000ff08ff7812 */ /* 0x001fe2000780c0ff */
[----:B------:R-:W-:Y:S02]  /*aa70*/  IMAD.MOV.U32 R0, RZ, RZ, 0x1 ;  /* 0x00000001ff007424 */ /* 0x000fe400078e00ff */
[----:B------:R-:W-:-:S10]  /*aa80*/  IMAD.MOV.U32 R8, RZ, RZ, RZ ;  /* 0x000000ffff087224 */ /* 0x000fd400078e00ff */
[----:B------:R-:W-:Y:S05]  /*aa90*/  @!P0 BRA `(.L_x_295) ;  /* 0x0000000c006c8947 */ /* 0x000fea0003800000 */
[----:B------:R-:W0:Y:S01]  /*aaa0*/  S2R R7, SR_CgaCtaId ;  /* 0x0000000000077919 */ /* 0x000e220000008800 */
[----:B------:R-:W-:Y:S01]  /*aab0*/  LOP3.LUT P0, RZ, R4, 0x1f, RZ, 0xc0, !PT ;  /* 0x0000001f04ff7812 */ /* 0x000fe2000780c0ff */
[----:B------:R-:W-:Y:S01]  /*aac0*/  ULDC UR5, c[0x0][0x658] ;  /* 0x0001960000057ab9 */ /* 0x000fe20000000800 */
[----:B------:R-:W-:Y:S01]  /*aad0*/  UMOV UR6, 0xffffffff ;  /* 0xffffffff00067882 */ /* 0x000fe20000000000 */
[----:B------:R-:W-:Y:S01]  /*aae0*/  BSSY B0, `(.L_x_295) ;  /* 0x00000d6000007945 */ /* 0x000fe20003800000 */
[----:B------:R-:W-:Y:S01]  /*aaf0*/  USHF.L.U32 UR6, UR6, UR5, URZ ;  /* 0x0000000506067299 */ /* 0x000fe2000800063f */
[C---:B------:R-:W-:Y:S01]  /*ab00*/  ISETP.NE.AND P2, PT, R3.reuse, RZ, PT ;  /* 0x000000ff0300720c */ /* 0x040fe20003f45270 */
[----:B------:R-:W-:Y:S01]  /*ab10*/  IMAD.MOV.U32 R9, RZ, RZ, 0x1 ;  /* 0x00000001ff097424 */ /* 0x000fe200078e00ff */
[----:B------:R-:W-:Y:S01]  /*ab20*/  ISETP.NE.OR P0, PT, R3, RZ, !P0 ;  /* 0x000000ff0300720c */ /* 0x000fe20004705670 */
[----:B------:R-:W-:Y:S01]  /*ab30*/  IMAD.MOV.U32 R0, RZ, RZ, 0x1 ;  /* 0x00000001ff007424 */ /* 0x000fe200078e00ff */
[----:B------:R-:W-:Y:S01]  /*ab40*/  LOP3.LUT R6, R16, 0x2, RZ, 0xfc, !PT ;  /* 0x0000000210067812 */ /* 0x000fe200078efcff */
[----:B------:R-:W-:Y:S01]  /*ab50*/  IMAD.MOV.U32 R8, RZ, RZ, RZ ;  /* 0x000000ffff087224 */ /* 0x000fe200078e00ff */
[----:B------:R-:W-:Y:S01]  /*ab60*/  ULDC UR4, c[0x0][0x600] ;  /* 0x0001800000047ab9 */ /* 0x000fe20000000800 */
[----:B------:R-:W-:Y:S01]  /*ab70*/  UMOV UR7, 0x1 ;  /* 0x0000000100077882 */ /* 0x000fe20000000000 */
[----:B------:R-:W-:-:S02]  /*ab80*/  UIADD3 UR21, UR40, 0x1, URZ ;  /* 0x0000000128157890 */ /* 0x000fc4000fffe03f */
[----:B------:R-:W-:Y:S02]  /*ab90*/  UIADD3 UR4, UR4, -0x1, URZ ;  /* 0xffffffff04047890 */ /* 0x000fe4000fffe03f */
[----:B------:R-:W-:Y:S02]  /*aba0*/  USHF.L.U32 UR5, UR7, UR5, URZ ;  /* 0x0000000507057299 */ /* 0x000fe4000800063f */
[----:B------:R-:W-:Y:S01]  /*abb0*/  ULOP3.LUT UR13, URZ, UR6, URZ, 0x33, !UPT ;  /* 0x000000063f0d7292 */ /* 0x000fe2000f8e333f */
[----:B------:R-:W-:Y:S01]  /*abc0*/  ULDC.64 UR22, c[0x0][0x198] ;  /* 0x0000660000167ab9 */ /* 0x000fe20000000a00 */
[C---:B0-----:R-:W-:Y:S02]  /*abd0*/  IMAD.SHL.U32 R10, R7.reuse, 0x80, RZ ;  /* 0x00000080070a7824 */ /* 0x041fe400078e00ff */
[----:B------:R-:W-:-:S03]  /*abe0*/  IMAD.SHL.U32 R7, R7, 0x2000, RZ ;  /* 0x0000200007077824 */ /* 0x000fc600078e00ff */
[----:B------:R-:W-:Y:S02]  /*abf0*/  LOP3.LUT R10, R10, 0x80, RZ, 0xc0, !PT ;  /* 0x000000800a0a7812 */ /* 0x000fe400078ec0ff */
[----:B------:R-:W-:-:S07]  /*ac00*/  LOP3.LUT R7, R7, 0x2000, RZ, 0xc0, !PT ;  /* 0x0000200007077812 */ /* 0x000fce00078ec0ff */
.L_x_307:
[----:B------:R-:W-:-:S03]  /*ac10*/  UMOV UR6, 0xffffffff ;  /* 0xffffffff00067882 */ /* 0x000fc60000000000 */
[----:B------:R-:W-:Y:S05]  /*ac20*/  BRA.DIV UR6, `(.L_x_296) ;  /* 0x0000001206407947 */ /* 0x000fea000b800000 */
[----:B------:R-:W-:-:S13]  /*ac30*/  ELECT P6, URZ, PT ;  /* 0x00000000003f782f */ /* 0x000fda00038c0000 */
.L_x_321:
[----:B------:R-:W0:Y:S01]  /*ac40*/  LDC R3, c[0x0][0x28c] ;  /* 0x0000a300ff037b82 */ /* 0x000e220000000800 */
[----:B------:R-:W-:Y:S01]  /*ac50*/  BSSY B1, `(.L_x_297) ;  /* 0x0000045000017945 */ /* 0x000fe20003800000 */
[----:B0-----:R-:W-:-:S13]  /*ac60*/  ISETP.LT.OR P6, PT, R3, 0x1, !P6 ;  /* 0x000000010300780c */ /* 0x001fda00077c1670 */
[----:B------:R-:W-:Y:S05]  /*ac70*/  @P6 BRA `(.L_x_298) ;  /* 0x0000000400086947 */ /* 0x000fea0003800000 */
[----:B------:R-:W-:Y:S02]  /*ac80*/  IMAD.SHL.U32 R19, R19, 0x40, RZ ;  /* 0x0000004013137824 */ /* 0x000fe400078e00ff */
[----:B------:R-:W-:Y:S02]  /*ac90*/  IMAD R22, R22, 0x100, R10 ;  /* 0x0000010016167824 */ /* 0x000fe400078e020a */
[----:B------:R-:W-:Y:S02]  /*aca0*/  IMAD.MOV.U32 R14, RZ, RZ, RZ ;  /* 0x000000ffff0e7224 */ /* 0x000fe400078e00ff */
[----:B------:R-:W-:Y:S02]  /*acb0*/  IMAD.U32 R15, RZ, RZ, UR21 ;  /* 0x00000015ff0f7e24 */ /* 0x000fe4000f8e00ff */
[----:B------:R-:W-:Y:S02]  /*acc0*/  IMAD.MOV.U32 R3, RZ, RZ, R0 ;  /* 0x000000ffff037224 */ /* 0x000fe400078e0000 */
[----:B------:R-:W-:-:S07]  /*acd0*/  IMAD.MOV.U32 R4, RZ, RZ, R8 ;  /* 0x000000ffff047224 */ /* 0x000fce00078e0008 */
.L_x_302:
[----:B------:R-:W0:Y:S01]  /*ace0*/  S2R R12, SR_CgaCtaId ;  /* 0x00000000000c7919 */ /* 0x000e220000008800 */
[----:B------:R-:W-:Y:S01]  /*acf0*/  MOV R5, 0x400 ;  /* 0x0000040000057802 */ /* 0x000fe20000000f00 */
[----:B------:R-:W1:Y:S03]  /*ad00*/  @!P2 LDC R11, c[0x0][0x500] ;  /* 0x00014000ff0bab82 */ /* 0x000e660000000800 */
[----:B0-----:R-:W-:Y:S02]  /*ad10*/  LEA R13, R12, R5, 0x18 ;  /* 0x000000050c0d7211 */ /* 0x001fe400078ec0ff */
[----:B------:R-:W-:-:S03]  /*ad20*/  SHF.L.U32 R5, R3, 0x1f, RZ ;  /* 0x0000001f03057819 */ /* 0x000fc600000006ff */
[----:B------:R-:W-:-:S04]  /*ad30*/  IMAD R12, R4, 0x8, R13 ;  /* 0x00000008040c7824 */ /* 0x000fc800078e020d */
[----:B------:R-:W0:Y:S02]  /*ad40*/  SYNCS.PHASECHK.TRANS64.TRYWAIT P1, [R12+URZ+0x28], R5 ;  /* 0x000028050c0075a7 */ /* 0x000e24000802017f */
[----:B01----:R-:W-:Y:S05]  /*ad50*/  @!P1 BRA `(.L_x_299) ;  /* 0x0000001000149947 */ /* 0x003fea0003800000 */
.L_x_322:
[----:B0-----:R-:W-:Y:S01]  /*ad60*/  PRMT R5, R6, 0x9910, RZ ;  /* 0x0000991006057816 */ /* 0x001fe200000000ff */
[----:B------:R0:W-:Y:S03]  /*ad70*/  @!P2 SYNCS.ARRIVE.TRANS64 RZ, [R12+URZ], R11 ;  /* 0x0000000b0cffa9a7 */ /* 0x0001e6000800003f */
[----:B------:R-:W-:-:S13]  /*ad80*/  ISETP.NE.AND P1, PT, R5, 0x2, PT ;  /* 0x000000020500780c */ /* 0x000fda0003f25270 */
[----:B0-----:R-:W-:Y:S05]  /*ad90*/  @P1 BRA `(.L_x_300) ;  /* 0x0000000000041947 */ /* 0x001fea0003800000 */
[----:B------:R-:W-:Y:S01]  /*ada0*/  BPT.TRAP 0x1 ;  /* 0x000000040000795c */ /* 0x000fe20000300000 */
.L_x_300:
[----:B------:R-:W-:Y:S05]  /*adb0*/  @P0 BRA `(.L_x_301) ;  /* 0x0000000000040947 */ /* 0x000fea0003800000 */
[----:B------:R-:W-:Y:S01]  /*adc0*/  BPT.TRAP 0x1 ;  /* 0x000000040000795c */ /* 0x000fe20000300000 */
.L_x_301:
[----:B------:R-:W-:Y:S01]  /*add0*/  IMAD R5, R4, 0x4000, R13 ;  /* 0x0000400004057824 */ /* 0x000fe200078e020d */
[----:B------:R-:W-:Y:S01]  /*ade0*/  R2UR UR34, R14 ;  /* 0x000000000e2272ca */ /* 0x000fe200000e0000 */
[----:B------:R-:W-:Y:S01]  /*adf0*/  VIADD R15, R15, 0xffffffff ;  /* 0xffffffff0f0f7836 */ /* 0x000fe20000000000 */
[----:B------:R-:W-:Y:S01]  /*ae00*/  R2UR UR33, R12 ;  /* 0x000000000c2172ca */ /* 0x000fe200000e0000 */
[----:B------:R-:W-:Y:S01]  /*ae10*/  UIADD3 UR6, UP0, UR22, 0xf0, URZ ;  /* 0x000000f016067890 */ /* 0x000fe2000ff1e03f */
[----:B------:R-:W-:Y:S01]  /*ae20*/  R2UR UR24, R5 ;  /* 0x00000000051872ca */ /* 0x000fe200000e0000 */
[----:B------:R-:W-:Y:S01]  /*ae30*/  IMAD R5, R4, 0x8000, R7 ;  /* 0x0000800004057824 */ /* 0x000fe200078e0207 */
[----:B------:R-:W-:Y:S01]  /*ae40*/  R2UR UR36, R2 ;  /* 0x00000000022472ca */ /* 0x000fe200000e0000 */
[----:B------:R-:W-:Y:S01]  /*ae50*/  UIADD3 UR30, UP1, UR22, 0x1f0, URZ ;  /* 0x000001f0161e7890 */ /* 0x000fe2000ff3e03f */
[----:B------:R-:W-:Y:S01]  /*ae60*/  R2UR UR35, R19 ;  /* 0x00000000132372ca */ /* 0x000fe200000e0000 */
[----:B------:R-:W-:Y:S01]  /*ae70*/  IMAD R5, R5, 0x2, R13 ;  /* 0x0000000205057824 */ /* 0x000fe200078e020d */
[----:B------:R-:W-:Y:S01]  /*ae80*/  R2UR UR19, R22 ;  /* 0x00000000161372ca */ /* 0x000fe200000e0000 */
[----:B------:R-:W-:Y:S01]  /*ae90*/  UIADD3.X UR7, URZ, UR23, URZ, UP0, !UPT ;  /* 0x000000173f077290 */ /* 0x000fe200087fe43f */
[----:B------:R-:W-:Y:S01]  /*aea0*/  ISETP.GT.AND P3, PT, R15, 0x1, PT ;  /* 0x000000010f00780c */ /* 0x000fe20003f64270 */
[----:B------:R-:W-:Y:S01]  /*aeb0*/  UIADD3 UR26, UR34, 0x40, URZ ;  /* 0x00000040221a7890 */ /* 0x000fe2000fffe03f */
[----:B------:R-:W-:Y:S01]  /*aec0*/  R2UR UR8, R5 ;  /* 0x00000000050872ca */ /* 0x000fe200000e0000 */
[----:B------:R-:W-:Y:S01]  /*aed0*/  UIADD3.X UR31, URZ, UR23, URZ, UP1, !UPT ;  /* 0x000000173f1f7290 */ /* 0x000fe20008ffe43f */
[----:B------:R-:W-:Y:S01]  /*aee0*/  VIADD R4, R4, 0x1 ;  /* 0x0000000104047836 */ /* 0x000fe20000000000 */
[----:B------:R-:W-:Y:S01]  /*aef0*/  UIADD3 UR32, UR24, 0x180, URZ ;  /* 0x0000018018207890 */ /* 0x000fe2000fffe03f */
[----:B------:R-:W-:Y:S01]  /*af00*/  VIADD R14, R14, 0x80 ;  /* 0x000000800e0e7836 */ /* 0x000fe20000000000 */
[----:B------:R-:W-:Y:S01]  /*af10*/  UIADD3 UR24, UR24, 0x2180, URZ ;  /* 0x0000218018187890 */ /* 0x000fe2000fffe03f */
[----:B------:R-:W-:Y:S01]  /*af20*/  UMOV UR14, 0x0 ;  /* 0x00000000000e7882 */ /* 0x000fe20000000000 */
[----:B------:R-:W-:Y:S01]  /*af30*/  UMOV UR15, 0x10000000 ;  /* 0x10000000000f7882 */ /* 0x000fe20000000000 */
[----:B------:R-:W-:Y:S01]  /*af40*/  ISETP.NE.AND P1, PT, R4, 0x5, PT ;  /* 0x000000050400780c */ /* 0x000fe20003f25270 */
[----:B------:R-:W-:Y:S01]  /*af50*/  UMOV UR25, UR33 ;  /* 0x0000002100197c82 */ /* 0x000fe20008000000 */
[----:B------:R-:W-:Y:S01]  /*af60*/  UMOV UR28, UR36 ;  /* 0x00000024001c7c82 */ /* 0x000fe20008000000 */
[----:B------:R-:W-:-:S02]  /*af70*/  UMOV UR27, UR35 ;  /* 0x00000023001b7c82 */ /* 0x000fc40008000000 */
[----:B------:R-:W-:Y:S01]  /*af80*/  UIADD3 UR16, UR8, 0x14180, URZ ;  /* 0x0001418008107890 */ /* 0x000fe2000fffe03f */
[----:B------:R0:W-:Y:S01]  /*af90*/  UTMALDG.3D [UR32], [UR6], desc[UR14] ;  /* 0x00000e20060075b4 */ /* 0x0001e20008011000 */
[----:B------:R-:W-:Y:S01]  /*afa0*/  UIADD3 UR8, UR8, 0x1c180, URZ ;  /* 0x0001c18008087890 */ /* 0x000fe2000fffe03f */
[----:B------:R-:W-:Y:S01]  /*afb0*/  SEL R12, RZ, 0x1, P1 ;  /* 0x00000001ff0c7807 */ /* 0x000fe20000800000 */
[----:B------:R-:W-:Y:S01]  /*afc0*/  UMOV UR29, 0x30000 ;  /* 0x00030000001d7882 */ /* 0x000fe20000000000 */
[----:B------:R-:W-:Y:S01]  /*afd0*/  UMOV UR17, UR33 ;  /* 0x0000002100117c82 */ /* 0x000fe20008000000 */
[----:B------:R-:W-:Y:S01]  /*afe0*/  UMOV UR18, UR34 ;  /* 0x0000002200127c82 */ /* 0x000fe20008000000 */
[----:B------:R-:W-:Y:S01]  /*aff0*/  UMOV UR20, UR36 ;  /* 0x0000002400147c82 */ /* 0x000fe20008000000 */
[----:B------:R-:W-:Y:S01]  /*b000*/  UMOV UR9, UR33 ;  /* 0x0000002100097c82 */ /* 0x000fe20008000000 */
[----:B------:R-:W-:Y:S01]  /*b010*/  UMOV UR11, UR19 ;  /* 0x00000013000b7c82 */ /* 0x000fe20008000000 */
[----:B------:R-:W-:Y:S01]  /*b020*/  UMOV UR12, UR36 ;  /* 0x00000024000c7c82 */ /* 0x000fe20008000000 */
[----:B------:R0:W-:Y:S01]  /*b030*/  UTMALDG.3D [UR24], [UR6], desc[UR14] ;  /* 0x00000e18060075b4 */ /* 0x0001e20008011000 */
[----:B------:R-:W-:Y:S01]  /*b040*/  UMOV UR10, UR26 ;  /* 0x0000001a000a7c82 */ /* 0x000fe20008000000 */
[----:B------:R-:W-:-:S02]  /*b050*/  LOP3.LUT R3, R3, R12, RZ, 0x3c, !PT ;  /* 0x0000000c03037212 */ /* 0x000fc400078e3cff */
[----:B------:R-:W-:Y:S01]  /*b060*/  SEL R4, R4, RZ, P1 ;  /* 0x000000ff04047207 */ /* 0x000fe20000800000 */
[----:B------:R0:W-:Y:S01]  /*b070*/  UTMALDG.3D.MULTICAST [UR16], [UR30], UR29, desc[UR14] ;  /* 0x00000e101e0073b4 */ /* 0x0001e2000801181d */
[----:B------:R0:W-:Y:S02]  /*b080*/  UTMALDG.3D.MULTICAST [UR8], [UR30], UR29, desc[UR14] ;  /* 0x00000e081e0073b4 */ /* 0x0001e4000801181d */
[----:B0-----:R-:W-:Y:S05]  /*b090*/  @P3 BRA `(.L_x_302) ;  /* 0xfffffffc00103947 */ /* 0x001fea000383ffff */
.L_x_298:
[----:B------:R-:W-:Y:S05]  /*b0a0*/  BSYNC B1 ;  /* 0x0000000000017941 */ /* 0x000fea0003800000 */
.L_x_297:
[----:B------:R-:W2:Y:S01]  /*b0b0*/  LDL.64 R12, [R1] ;  /* 0x00000000010c7983 */ /* 0x000ea20000100a00 */
[----:B------:R-:W-:Y:S01]  /*b0c0*/  LOP3.LUT P4, RZ, R9, 0xff, RZ, 0xc0, !PT ;  /* 0x000000ff09ff7812 */ /* 0x000fe2000788c0ff */
[----:B------:R-:W-:Y:S01]  /*b0d0*/  VIADD R8, R8, UR40 ;  /* 0x0000002808087c36 */ /* 0x000fe20008000000 */
[----:B------:R-:W-:Y:S01]  /*b0e0*/  ULDC.64 UR6, c[0x0][0x650] ;  /* 0x0001940000067ab9 */ /* 0x000fe20000000a00 */
[----:B------:R-:W-:Y:S01]  /*b0f0*/  IMAD.U32 R5, RZ, RZ, UR40 ;  /* 0x00000028ff057e24 */ /* 0x000fe2000f8e00ff */
[----:B------:R-:W-:Y:S01]  /*b100*/  UISETP.GE.U32.AND UP0, UPT, UR40, 0x5, UPT ;  /* 0x000000052800788c */ /* 0x000fe2000bf06070 */
[----:B------:R-:W-:Y:S01]  /*b110*/  BSSY B1, `(.L_x_303) ;  /* 0x0000070000017945 */ /* 0x000fe20003800000 */
[----:B------:R-:W-:Y:S01]  /*b120*/  ISETP.GT.U32.AND P1, PT, R8, 0x4, PT ;  /* 0x000000040800780c */ /* 0x000fe20003f24070 */
[----:B------:R-:W-:Y:S01]  /*b130*/  IMAD.MOV.U32 R19, RZ, RZ, -0x1 ;  /* 0xffffffffff137424 */ /* 0x000fe200078e00ff */
[----:B------:R-:W-:Y:S01]  /*b140*/  PRMT R9, RZ, 0x7610, R9 ;  /* 0x00007610ff097816 */ /* 0x000fe20000000009 */
[----:B------:R-:W-:Y:S01]  /*b150*/  IMAD.MOV.U32 R22, RZ, RZ, -0x1 ;  /* 0xffffffffff167424 */ /* 0x000fe200078e00ff */
[----:B------:R-:W-:-:S02]  /*b160*/  ISETP.LT.U32.AND P1, PT, R5, 0x5, P1 ;  /* 0x000000050500780c */ /* 0x000fc40000f21070 */
[----:B------:R-:W-:Y:S01]  /*b170*/  PLOP3.LUT P3, PT, PT, PT, UP0, 0x80, 0x0 ;  /* 0x000000000000781c */ /* 0x000fe20003f6f008 */
[----:B------:R-:W0:Y:S01]  /*b180*/  @P4 S2R R3, SR_CgaCtaId ;  /* 0x0000000000034919 */ /* 0x000e220000008800 */
[----:B------:R-:W-:-:S04]  /*b190*/  @P4 MOV R2, 0x400 ;  /* 0x0000040000024802 */ /* 0x000fc80000000f00 */
[----:B0-----:R-:W-:Y:S01]  /*b1a0*/  @P4 LEA R4, R3, R2, 0x18 ;  /* 0x0000000203044211 */ /* 0x001fe200078ec0ff */
[----:B------:R-:W-:-:S03]  /*b1b0*/  IMAD.WIDE.U32 R2, R8, -0x33333333, RZ ;  /* 0xcccccccd08027825 */ /* 0x000fc600078e00ff */
[----:B------:R0:W-:Y:S01]  /*b1c0*/  @P4 SYNCS.ARRIVE.TRANS64.A1T0 RZ, [R4+URZ+0x88], RZ ;  /* 0x000088ff04ff49a7 */ /* 0x0001e2000810003f */
[----:B------:R-:W-:Y:S01]  /*b1d0*/  IMAD.MOV.U32 R2, RZ, RZ, -0x1 ;  /* 0xffffffffff027424 */ /* 0x000fe200078e00ff */
[----:B------:R-:W-:Y:S02]  /*b1e0*/  SHF.R.U32.HI R5, RZ, 0x2, R3 ;  /* 0x00000002ff057819 */ /* 0x000fe40000011603 */
[----:B------:R-:W-:-:S03]  /*b1f0*/  SEL R3, RZ, 0x1, !P1 ;  /* 0x00000001ff037807 */ /* 0x000fc60004800000 */
[----:B------:R-:W-:Y:S01]  /*b200*/  IMAD R8, R5, -0x5, R8 ;  /* 0xfffffffb05087824 */ /* 0x000fe200078e0208 */
[----:B------:R-:W-:Y:S02]  /*b210*/  LOP3.LUT R0, R0, R3, RZ, 0x3c, !PT ;  /* 0x0000000300007212 */ /* 0x000fe400078e3cff */
[----:B------:R-:W-:Y:S02]  /*b220*/  PRMT R3, RZ, 0x7610, R3 ;  /* 0x00007610ff037816 */ /* 0x000fe40000000003 */
[----:B------:R-:W-:Y:S02]  /*b230*/  @P3 LOP3.LUT R0, R0, 0x1, R5, 0x78, !PT ;  /* 0x0000000100003812 */ /* 0x000fe400078e7805 */
[----:B--2---:R-:W-:-:S04]  /*b240*/  IADD3 R18, P4, R18, R12, RZ ;  /* 0x0000000c12127210 */ /* 0x004fc80007f9e0ff */
[----:B------:R-:W-:Y:S01]  /*b250*/  ISETP.GE.U32.AND P1, PT, R18, UR6, PT ;  /* 0x0000000612007c0c */ /* 0x000fe2000bf26070 */
[----:B------:R-:W-:-:S05]  /*b260*/  IMAD.X R17, R17, 0x1, R23, P4 ;  /* 0x0000000111117824 */ /* 0x000fca00020e0617 */
[----:B------:R-:W-:-:S13]  /*b270*/  ISETP.GE.U32.AND.EX P1, PT, R17, UR7, PT, P1 ;  /* 0x0000000711007c0c */ /* 0x000fda000bf26110 */
[----:B0-----:R-:W-:Y:S05]  /*b280*/  @P1 BRA `(.L_x_304) ;  /* 0x0000000400601947 */ /* 0x001fea0003800000 */
[----:B------:R-:W0:Y:S01]  /*b290*/  S2R R12, SR_CTAID.X ;  /* 0x00000000000c7919 */ /* 0x000e220000002500 */
[----:B------:R-:W-:Y:S01]  /*b2a0*/  ULDC.64 UR6, c[0x0][0x628] ;  /* 0x00018a0000067ab9 */ /* 0x000fe20000000a00 */
[----:B------:R-:W-:Y:S01]  /*b2b0*/  ULDC UR9, c[0x0][0x630] ;  /* 0x00018c0000097ab9 */ /* 0x000fe20000000800 */
[----:B------:R-:W-:Y:S01]  /*b2c0*/  ISETP.NE.U32.AND P1, PT, RZ, UR6, PT ;  /* 0x00000006ff007c0c */ /* 0x000fe2000bf25070 */
[----:B------:R-:W1:Y:S01]  /*b2d0*/  S2R R13, SR_CTAID.Y ;  /* 0x00000000000d7919 */ /* 0x000e620000002600 */
[----:B------:R-:W-:Y:S01]  /*b2e0*/  ULDC UR10, c[0x0][0x150] ;  /* 0x00005400000a7ab9 */ /* 0x000fe20000000800 */
[----:B------:R-:W-:Y:S01]  /*b2f0*/  IMAD.MOV.U32 R2, RZ, RZ, R18 ;  /* 0x000000ffff027224 */ /* 0x000fe200078e0012 */
[----:B------:R-:W-:Y:S01]  /*b300*/  ISETP.NE.AND.EX P1, PT, RZ, UR7, PT, P1 ;  /* 0x00000007ff007c0c */ /* 0x000fe2000bf25310 */
[----:B------:R-:W-:Y:S01]  /*b310*/  IMAD.MOV.U32 R3, RZ, RZ, R17 ;  /* 0x000000ffff037224 */ /* 0x000fe200078e0011 */
[----:B0-----:R-:W-:-:S11]  /*b320*/  I2FP.F32.U32 R14, R12 ;  /* 0x0000000c000e7245 */ /* 0x001fd60000201000 */
[----:B------:R-:W-:Y:S05]  /*b330*/  @!P1 BRA `(.L_x_305) ;  /* 0x0000000000289947 */ /* 0x000fea0003800000 */
[----:B------:R-:W-:Y:S02]  /*b340*/  ULDC UR8, c[0x0][0x634] ;  /* 0x00018d0000087ab9 */ /* 0x000fe40000000800 */
[----:B------:R-:W-:-:S05]  /*b350*/  IADD3 R3, P1, R18, UR8, RZ ;  /* 0x0000000812037c10 */ /* 0x000fca000ff3e0ff */
[----:B------:R-:W-:-:S04]  /*b360*/  IMAD.X R11, RZ, RZ, R17, P1 ;  /* 0x000000ffff0b7224 */ /* 0x000fc800008e0611 */
[----:B------:R-:W-:-:S04]  /*b370*/  IMAD.WIDE.U32 R4, R11, UR6, RZ ;  /* 0x000000060b047c25 */ /* 0x000fc8000f8e00ff */
[----:B------:R-:W-:-:S04]  /*b380*/  IMAD.WIDE.U32 R4, P1, R3, UR7, R4 ;  /* 0x0000000703047c25 */ /* 0x000fc8000f820004 */
[----:B------:R-:W-:-:S04]  /*b390*/  IMAD.WIDE.U32 R2, R3, UR6, RZ ;  /* 0x0000000603027c25 */ /* 0x000fc8000f8e00ff */
[----:B------:R-:W-:Y:S01]  /*b3a0*/  IMAD.MOV.U32 R2, RZ, RZ, R5 ;  /* 0x000000ffff027224 */ /* 0x000fe200078e0005 */
[----:B------:R-:W-:Y:S01]  /*b3b0*/  IADD3 RZ, P3, R3, R4, RZ ;  /* 0x0000000403ff7210 */ /* 0x000fe20007f7e0ff */
[----:B------:R-:W-:-:S04]  /*b3c0*/  IMAD.X R3, RZ, RZ, RZ, P1 ;  /* 0x000000ffff037224 */ /* 0x000fc800008e06ff */
[----:B------:R-:W-:-:S08]  /*b3d0*/  IMAD.WIDE.U32.X R2, R11, UR7, R2, P3 ;  /* 0x000000070b027c25 */ /* 0x000fd000098e0402 */
.L_x_305:
[----:B------:R-:W0:Y:S01]  /*b3e0*/  LDC R21, c[0x0][0x65c] ;  /* 0x00019700ff157b82 */ /* 0x000e220000000800 */
[--C-:B------:R-:W-:Y:S01]  /*b3f0*/  SHF.R.U64 R11, R2, UR9, R3.reuse ;  /* 0x00000009020b7c19 */ /* 0x100fe20008001203 */
[----:B------:R-:W-:Y:S01]  /*b400*/  FMUL R14, R14, UR10 ;  /* 0x0000000a0e0e7c20 */ /* 0x000fe20008400000 */
[----:B------:R-:W-:Y:S01]  /*b410*/  SHF.R.U32.HI R2, RZ, UR9, R3 ;  /* 0x00000009ff027c19 */ /* 0x000fe20008011603 */
[----:B------:R-:W-:Y:S01]  /*b420*/  ULDC UR8, c[0x0][0x154] ;  /* 0x0000550000087ab9 */ /* 0x000fe20000000800 */
[----:B------:R-:W-:Y:S01]  /*b430*/  IADD3 R15, P1, RZ, -R11, RZ ;  /* 0x8000000bff0f7210 */ /* 0x000fe20007f3e0ff */
[----:B------:R-:W-:Y:S01]  /*b440*/  ULDC.64 UR6, c[0x0][0x620] ;  /* 0x0001880000067ab9 */ /* 0x000fe20000000a00 */
[----:B-1----:R-:W-:Y:S01]  /*b450*/  I2FP.F32.U32 R3, R13 ;  /* 0x0000000d00037245 */ /* 0x002fe20000201000 */
[----:B------:R-:W1:Y:S01]  /*b460*/  LDC R19, c[0x0][0x144] ;  /* 0x00005100ff137b82 */ /* 0x000e620000000800 */
[----:B------:R-:W2:Y:S01]  /*b470*/  F2I.U32.TRUNC.NTZ R14, R14 ;  /* 0x0000000e000e7305 */ /* 0x000ea2000020f000 */
[----:B------:R-:W-:-:S02]  /*b480*/  IMAD.X R2, RZ, RZ, ~R2, P1 ;  /* 0x000000ffff027224 */ /* 0x000fc400008e0e02 */
[----:B------:R-:W-:Y:S01]  /*b490*/  FMUL R4, R3, UR8 ;  /* 0x0000000803047c20 */ /* 0x000fe20008400000 */
[----:B------:R-:W-:Y:S01]  /*b4a0*/  IMAD.MOV.U32 R3, RZ, RZ, R17 ;  /* 0x000000ffff037224 */ /* 0x000fe200078e0011 */
[----:B------:R-:W-:Y:S01]  /*b4b0*/  ULDC.64 UR8, c[0x0][0x640] ;  /* 0x0001900000087ab9 */ /* 0x000fe20000000a00 */
[----:B------:R-:W-:Y:S01]  /*b4c0*/  IMAD R2, R2, UR6, RZ ;  /* 0x0000000602027c24 */ /* 0x000fe2000f8e02ff */
[----:B------:R-:W3:Y:S01]  /*b4d0*/  LDC R20, c[0x0][0x148] ;  /* 0x00005200ff147b82 */ /* 0x000ee20000000800 */
[----:B------:R-:W-:Y:S01]  /*b4e0*/  ISETP.NE.U32.AND P1, PT, RZ, UR8, PT ;  /* 0x00000008ff007c0c */ /* 0x000fe2000bf25070 */
[----:B------:R-:W4:Y:S01]  /*b4f0*/  F2I.U32.TRUNC.NTZ R4, R4 ;  /* 0x0000000400047305 */ /* 0x000f22000020f000 */
[----:B------:R-:W-:Y:S02]  /*b500*/  IMAD R5, R15, UR7, R2 ;  /* 0x000000070f057c24 */ /* 0x000fe4000f8e0202 */
[----:B------:R-:W-:Y:S01]  /*b510*/  IMAD.MOV.U32 R2, RZ, RZ, R18 ;  /* 0x000000ffff027224 */ /* 0x000fe200078e0012 */
[----:B------:R-:W-:-:S02]  /*b520*/  ISETP.NE.AND.EX P1, PT, RZ, UR9, PT, P1 ;  /* 0x00000009ff007c0c */ /* 0x000fc4000bf25310 */
[----:B0-----:R-:W-:Y:S01]  /*b530*/  ISETP.NE.AND P4, PT, R21, 0x1, PT ;  /* 0x000000011500780c */ /* 0x001fe20003f85270 */
[----:B------:R-:W-:Y:S01]  /*b540*/  IMAD.WIDE.U32 R2, R15, UR6, R2 ;  /* 0x000000060f027c25 */ /* 0x000fe2000f8e0002 */
[----:B------:R-:W-:-:S03]  /*b550*/  ULDC UR6, c[0x0][0x618] ;  /* 0x0001860000067ab9 */ /* 0x000fc60000000800 */
[----:B--2---:R-:W-:Y:S02]  /*b560*/  IMAD.MOV R14, RZ, RZ, -R14 ;  /* 0x000000ffff0e7224 */ /* 0x004fe400078e0a0e */
[----:B------:R-:W-:Y:S02]  /*b570*/  IMAD.IADD R3, R3, 0x1, R5 ;  /* 0x0000000103037824 */ /* 0x000fe400078e0205 */
[----:B-1----:R-:W-:-:S03]  /*b580*/  IMAD R12, R19, R14, R12 ;  /* 0x0000000e130c7224 */ /* 0x002fc600078e020c */
[--C-:B------:R-:W-:Y:S01]  /*b590*/  SHF.R.U64 R14, R2, UR6, R3.reuse ;  /* 0x00000006020e7c19 */ /* 0x100fe20008001203 */
[----:B----4-:R-:W-:Y:S01]  /*b5a0*/  IMAD.MOV R2, RZ, RZ, -R4 ;  /* 0x000000ffff027224 */ /* 0x010fe200078e0a04 */
[----:B------:R-:W-:Y:S01]  /*b5b0*/  SHF.R.U32.HI R3, RZ, UR6, R3 ;  /* 0x00000006ff037c19 */ /* 0x000fe20008011603 */
[----:B------:R-:W-:Y:S02]  /*b5c0*/  ULDC UR6, c[0x0][0x608] ;  /* 0x0001820000067ab9 */ /* 0x000fe40000000800 */
[----:B---3--:R-:W-:Y:S01]  /*b5d0*/  @P4 IMAD R12, R20, R2, R13 ;  /* 0x00000002140c4224 */ /* 0x008fe200078e020d */
[--C-:B------:R-:W-:Y:S02]  /*b5e0*/  SHF.R.U64 R19, R14, UR6, R3.reuse ;  /* 0x000000060e137c19 */ /* 0x100fe40008001203 */
[----:B------:R-:W-:Y:S01]  /*b5f0*/  SHF.R.U32.HI R2, RZ, UR6, R3 ;  /* 0x00000006ff027c19 */ /* 0x000fe20008011603 */
[----:B------:R-:W-:-:S03]  /*b600*/  ULDC UR6, c[0x0][0x658] ;  /* 0x0001960000067ab9 */ /* 0x000fc60000000800 */
[--C-:B------:R-:W-:Y:S02]  /*b610*/  SHF.R.U64 R13, R19, UR6, R2.reuse ;  /* 0x00000006130d7c19 */ /* 0x100fe40008001202 */
[----:B------:R-:W-:-:S03]  /*b620*/  SHF.R.U32.HI R2, RZ, UR6, R2 ;  /* 0x00000006ff027c19 */ /* 0x000fc60008011602 */
[----:B------:R-:W-:Y:S02]  /*b630*/  IMAD.MOV.U32 R4, RZ, RZ, R13 ;  /* 0x000000ffff047224 */ /* 0x000fe400078e000d */
[----:B------:R-:W-:Y:S01]  /*b640*/  IMAD.MOV.U32 R3, RZ, RZ, R2 ;  /* 0x000000ffff037224 */ /* 0x000fe200078e0002 */
[----:B------:R-:W-:Y:S06]  /*b650*/  @!P1 BRA `(.L_x_306) ;  /* 0x00000000002c9947 */ /* 0x000fec0003800000 */
        /* <DEDUP_REMOVED lines=9> */
[----:B------:R-:W-:-:S04]  /*b6f0*/  IMAD.WIDE.U32.X R2, R15, UR9, R2, P3 ;  /* 0x000000090f027c25 */ /* 0x000fc800098e0402 */
[----:B------:R-:W-:-:S07]  /*b700*/  IMAD.MOV.U32 R4, RZ, RZ, R2 ;  /* 0x000000ffff047224 */ /* 0x000fce00078e0002 */
.L_x_306:
[----:B------:R-:W-:Y:S01]  /*b710*/  ULDC UR6, c[0x0][0x648] ;  /* 0x0001920000067ab9 */ /* 0x000fe20000000800 */
[----:B------:R-:W-:Y:S01]  /*b720*/  LOP3.LUT R2, R19, UR13, RZ, 0xc0, !PT ;  /* 0x0000000d13027c12 */ /* 0x000fe2000f8ec0ff */
[----:B------:R-:W-:Y:S01]  /*b730*/  ULDC UR7, c[0x0][0x610] ;  /* 0x0001840000077ab9 */ /* 0x000fe20000000800 */
[----:B------:R-:W-:Y:S01]  /*b740*/  SHF.R.U64 R3, R4, UR6, R3 ;  /* 0x0000000604037c19 */ /* 0x000fe20008001203 */
[----:B------:R-:W-:Y:S01]  /*b750*/  ULDC UR6, c[0x0][0x638] ;  /* 0x00018e0000067ab9 */ /* 0x000fe20000000800 */
[----:B------:R-:W-:-:S03]  /*b760*/  LOP3.LUT R14, R14, UR4, RZ, 0xc0, !PT ;  /* 0x000000040e0e7c12 */ /* 0x000fc6000f8ec0ff */
[----:B------:R-:W-:Y:S02]  /*b770*/  IMAD.MOV R4, RZ, RZ, -R3 ;  /* 0x000000ffff047224 */ /* 0x000fe400078e0a03 */
[----:B------:R-:W-:Y:S02]  /*b780*/  IMAD R3, R3, UR5, R2 ;  /* 0x0000000503037c24 */ /* 0x000fe4000f8e0202 */
[----:B------:R-:W-:Y:S01]  /*b790*/  IMAD R13, R4, UR6, R13 ;  /* 0x00000006040d7c24 */ /* 0x000fe2000f8e020d */
[----:B------:R-:W-:Y:S01]  /*b7a0*/  ULDC UR6, c[0x0][0x600] ;  /* 0x0001800000067ab9 */ /* 0x000fe20000000800 */
[----:B------:R-:W-:Y:S02]  /*b7b0*/  IMAD R12, R3, UR7, R12 ;  /* 0x00000007030c7c24 */ /* 0x000fe4000f8e020c */
[----:B------:R-:W-:Y:S02]  /*b7c0*/  IMAD R13, R13, UR6, R14 ;  /* 0x000000060d0d7c24 */ /* 0x000fe4000f8e020e */
[----:B------:R-:W-:-:S02]  /*b7d0*/  IMAD.MOV.U32 R3, RZ, RZ, 0x1 ;  /* 0x00000001ff037424 */ /* 0x000fc400078e00ff */
[----:B------:R-:W-:Y:S01]  /*b7e0*/  IMAD.MOV.U32 R2, RZ, RZ, R11 ;  /* 0x000000ffff027224 */ /* 0x000fe200078e000b */
[----:B------:R-:W-:Y:S02]  /*b7f0*/  SEL R22, R13, R12, !P4 ;  /* 0x0000000c0d167207 */ /* 0x000fe40006000000 */
[----:B------:R-:W-:-:S07]  /*b800*/  SEL R19, R12, R13, !P4 ;  /* 0x0000000d0c137207 */ /* 0x000fce0006000000 */
.L_x_304:
[----:B------:R-:W-:Y:S05]  /*b810*/  BSYNC B1 ;  /* 0x0000000000017941 */ /* 0x000fea0003800000 */
.L_x_303:
[----:B------:R-:W-:-:S13]  /*b820*/  LOP3.LUT P1, RZ, R3, 0xff, RZ, 0xc0, !PT ;  /* 0x000000ff03ff7812 */ /* 0x000fda000782c0ff */
[----:B------:R-:W-:Y:S05]  /*b830*/  @P1 BRA `(.L_x_307) ;  /* 0xfffffff000f41947 */ /* 0x000fea000383ffff */
[----:B------:R-:W-:Y:S05]  /*b840*/  BSYNC B0 ;  /* 0x0000000000007941 */ /* 0x000fea0003800000 */
.L_x_295:
[----:B------:R-:W-:-:S03]  /*b850*/  UMOV UR6, 0xffffffff ;  /* 0xffffffff00067882 */ /* 0x000fc60000000000 */
[----:B------:R-:W-:Y:S05]  /*b860*/  BRA.DIV UR6, `(.L_x_308) ;  /* 0x0000000606647947 */ /* 0x000fea000b800000 */
[----:B------:R-:W-:-:S13]  /*b870*/  ELECT P6, URZ, PT ;  /* 0x00000000003f782f */ /* 0x000fda00038c0000 */
.L_x_325:
[----:B------:R-:W-:Y:S04]  /*b880*/  BSSY B0, `(.L_x_309) ;  /* 0x0000034000007945 */ /* 0x000fe80003800000 */
[----:B------:R-:W-:Y:S05]  /*b890*/  @!P6 BRA `(.L_x_310) ;  /* 0x0000000000c8e947 */ /* 0x000fea0003800000 */
[----:B------:R-:W-:-:S04]  /*b8a0*/  LOP3.LUT R16, R16, 0x2, RZ, 0xfc, !PT ;  /* 0x0000000210107812 */ /* 0x000fc800078efcff */
[----:B------:R-:W-:-:S13]  /*b8b0*/  ISETP.NE.AND P0, PT, R16, 0x3, PT ;  /* 0x000000031000780c */ /* 0x000fda0003f05270 */
[----:B------:R-:W-:Y:S05]  /*b8c0*/  @!P0 BRA `(.L_x_311) ;  /* 0x0000000000048947 */ /* 0x000fea0003800000 */
[----:B------:R-:W-:Y:S01]  /*b8d0*/  BPT.TRAP 0x1 ;  /* 0x000000040000795c */ /* 0x000fe20000300000 */
.L_x_311:
[----:B------:R-:W0:Y:S01]  /*b8e0*/  S2R R3, SR_CgaCtaId ;  /* 0x0000000000037919 */ /* 0x000e220000008800 */
[----:B------:R-:W-:-:S04]  /*b8f0*/  MOV R2, 0x400 ;  /* 0x0000040000027802 */ /* 0x000fc80000000f00 */
[----:B0-----:R-:W-:Y:S02]  /*b900*/  LEA R3, R3, R2, 0x18 ;  /* 0x0000000203037211 */ /* 0x001fe400078ec0ff */
[----:B------:R-:W-:-:S03]  /*b910*/  SHF.L.U32 R2, R0, 0x1f, RZ ;  /* 0x0000001f00027819 */ /* 0x000fc600000006ff */
[----:B------:R-:W-:-:S04]  /*b920*/  VIADD R3, R3, 0x28 ;  /* 0x0000002803037836 */ /* 0x000fc80000000000 */
[C---:B------:R-:W-:Y:S02]  /*b930*/  IMAD R7, R8.reuse, 0x8, R3 ;  /* 0x0000000808077824 */ /* 0x040fe400078e0203 */
[----:B------:R-:W-:Y:S02]  /*b940*/  VIADD R8, R8, 0x1 ;  /* 0x0000000108087836 */ /* 0x000fe40000000000 */
[----:B------:R-:W0:Y:S03]  /*b950*/  SYNCS.PHASECHK.TRANS64.TRYWAIT P0, [R7+URZ], R2 ;  /* 0x00000002070075a7 */ /* 0x000e26000800017f */
[----:B------:R-:W-:-:S04]  /*b960*/  ISETP.NE.AND P1, PT, R8, 0x5, PT ;  /* 0x000000050800780c */ /* 0x000fc80003f25270 */
[----:B------:R-:W-:Y:S02]  /*b970*/  SEL R5, RZ, 0x1, P1 ;  /* 0x00000001ff057807 */ /* 0x000fe40000800000 */
[----:B------:R-:W-:Y:S02]  /*b980*/  SEL R8, R8, RZ, P1 ;  /* 0x000000ff08087207 */ /* 0x000fe40000800000 */
[----:B------:R-:W-:-:S03]  /*b990*/  LOP3.LUT R5, R0, R5, RZ, 0x3c, !PT ;  /* 0x0000000500057212 */ /* 0x000fc600078e3cff */
[----:B------:R-:W-:Y:S01]  /*b9a0*/  IMAD R9, R8, 0x8, R3 ;  /* 0x0000000808097824 */ /* 0x000fe200078e0203 */
[----:B------:R-:W-:Y:S01]  /*b9b0*/  SHF.L.U32 R4, R5, 0x1f, RZ ;  /* 0x0000001f05047819 */ /* 0x000fe200000006ff */
[----:B0-----:R-:W-:Y:S06]  /*b9c0*/  @!P0 BRA `(.L_x_312) ;  /* 0x00000004002c8947 */ /* 0x001fec0003800000 */
.L_x_326:
[----:B------:R-:W1:Y:S01]  /*b9d0*/  SYNCS.PHASECHK.TRANS64.TRYWAIT P0, [R9+URZ], R4 ;  /* 0x00000004090075a7 */ /* 0x000e62000800017f */
[----:B------:R-:W-:-:S05]  /*b9e0*/  VIADD R0, R8, 0x1 ;  /* 0x0000000108007836 */ /* 0x000fca0000000000 */
[----:B------:R-:W-:-:S04]  /*b9f0*/  ISETP.NE.AND P1, PT, R0, 0x5, PT ;  /* 0x000000050000780c */ /* 0x000fc80003f25270 */
[----:B0-----:R-:W-:Y:S02]  /*ba00*/  SEL R2, RZ, 0x1, P1 ;  /* 0x00000001ff027807 */ /* 0x001fe40000800000 */
[----:B------:R-:W-:Y:S02]  /*ba10*/  SEL R0, R0, RZ, P1 ;  /* 0x000000ff00007207 */ /* 0x000fe40000800000 */
[----:B------:R-:W-:-:S03]  /*ba20*/  LOP3.LUT R7, R5, R2, RZ, 0x3c, !PT ;  /* 0x0000000205077212 */ /* 0x000fc600078e3cff */
[----:B------:R-:W-:Y:S01]  /*ba30*/  IMAD R6, R0, 0x8, R3 ;  /* 0x0000000800067824 */ /* 0x000fe200078e0203 */
[----:B------:R-:W-:Y:S01]  /*ba40*/  SHF.L.U32 R5, R7, 0x1f, RZ ;  /* 0x0000001f07057819 */ /* 0x000fe200000006ff */
[----:B-1----:R-:W-:Y:S06]  /*ba50*/  @!P0 BRA `(.L_x_313) ;  /* 0x00000004001c8947 */ /* 0x002fec0003800000 */
.L_x_327:
[----:B------:R-:W1:Y:S01]  /*ba60*/  SYNCS.PHASECHK.TRANS64.TRYWAIT P0, [R6+URZ], R5 ;  /* 0x00000005060075a7 */ /* 0x000e62000800017f */
[----:B------:R-:W-:-:S05]  /*ba70*/  VIADD R0, R0, 0x1 ;  /* 0x0000000100007836 */ /* 0x000fca0000000000 */
[----:B------:R-:W-:-:S04]  /*ba80*/  ISETP.NE.AND P1, PT, R0, 0x5, PT ;  /* 0x000000050000780c */ /* 0x000fc80003f25270 */
[----:B------:R-:W-:Y:S02]  /*ba90*/  SEL R2, RZ, 0x1, P1 ;  /* 0x00000001ff027807 */ /* 0x000fe40000800000 */
[----:B------:R-:W-:Y:S02]  /*baa0*/  SEL R0, R0, RZ, P1 ;  /* 0x000000ff00007207 */ /* 0x000fe40000800000 */
[----:B------:R-:W-:-:S03]  /*bab0*/  LOP3.LUT R7, R7, R2, RZ, 0x3c, !PT ;  /* 0x0000000207077212 */ /* 0x000fc600078e3cff */
[----:B0-----:R-:W-:Y:S01]  /*bac0*/  IMAD R9, R0, 0x8, R3 ;  /* 0x0000000800097824 */ /* 0x001fe200078e0203 */
[----:B------:R-:W-:Y:S01]  /*bad0*/  SHF.L.U32 R4, R7, 0x1f, RZ ;  /* 0x0000001f07047819 */ /* 0x000fe200000006ff */
[----:B-1----:R-:W-:Y:S06]  /*bae0*/  @!P0 BRA `(.L_x_314) ;  /* 0x00000004000c8947 */ /* 0x002fec0003800000 */
.L_x_328:
[----:B------:R-:W1:Y:S01]  /*baf0*/  SYNCS.PHASECHK.TRANS64.TRYWAIT P0, [R9+URZ], R4 ;  /* 0x00000004090075a7 */ /* 0x000e62000800017f */
[----:B------:R-:W-:-:S05]  /*bb00*/  VIADD R0, R0, 0x1 ;  /* 0x0000000100007836 */ /* 0x000fca0000000000 */
[----:B------:R-:W-:-:S04]  /*bb10*/  ISETP.NE.AND P1, PT, R0, 0x5, PT ;  /* 0x000000050000780c */ /* 0x000fc80003f25270 */
[----:B------:R-:W-:Y:S02]  /*bb20*/  SEL R2, RZ, 0x1, P1 ;  /* 0x00000001ff027807 */ /* 0x000fe40000800000 */
[----:B------:R-:W-:Y:S02]  /*bb30*/  SEL R0, R0, RZ, P1 ;  /* 0x000000ff00007207 */ /* 0x000fe40000800000 */
[----:B------:R-:W-:Y:S01]  /*bb40*/  LOP3.LUT R2, R7, R2, RZ, 0x3c, !PT ;  /* 0x0000000207027212 */ /* 0x000fe200078e3cff */
[----:B-1----:R-:W-:Y:S06]  /*bb50*/  @!P0 BRA `(.L_x_315) ;  /* 0x0000000400048947 */ /* 0x002fec0003800000 */
.L_x_329:
[----:B------:R-:W-:Y:S01]  /*bb60*/  IMAD R3, R0, 0x8, R3 ;  /* 0x0000000800037824 */ /* 0x000fe200078e0203 */
[----:B------:R-:W-:-:S07]  /*bb70*/  SHF.L.U32 R0, R2, 0x1f, RZ ;  /* 0x0000001f02007819 */ /* 0x000fce00000006ff */
.L_x_316:
[----:B--2---:R2:W3:Y:S02]  /*bb80*/  SYNCS.PHASECHK.TRANS64.TRYWAIT P0, [R3+URZ], R0 ;  /* 0x00000000030075a7 */ /* 0x0044e4000800017f */
[----:B---3--:R-:W-:Y:S05]  /*bb90*/  @!P0 NANOSLEEP.SYNCS 0x989680 ;  /* 0x009896800000895d */ /* 0x008fea0003900000 */
[----:B------:R-:W3:Y:S02]  /*bba0*/  @!P0 SYNCS.PHASECHK.TRANS64 P0, [R3+URZ], R0 ;  /* 0x00000000030085a7 */ /* 0x000ee4000800007f */
[----:B---3--:R-:W-:Y:S05]  /*bbb0*/  @!P0 BRA `(.L_x_316) ;  /* 0xfffffffc00f08947 */ /* 0x008fea000383ffff */
.L_x_310:
[----:B------:R-:W-:Y:S05]  /*bbc0*/  BSYNC B0 ;  /* 0x0000000000007941 */ /* 0x000fea0003800000 */
.L_x_309:
[----:B------:R-:W-:Y:S05]  /*bbd0*/  EXIT ;  /* 0x000000000000794d */ /* 0x000fea0003800000 */
.L_x_19:
[----:B-1----:R1:W2:Y:S02]  /*bbe0*/  SYNCS.PHASECHK.TRANS64.TRYWAIT P0, [R161+URZ], R0 ;  /* 0x00000000a10075a7 */ /* 0x0022a4000800017f */
[----:B--2---:R-:W-:Y:S05]  /*bbf0*/  @!P0 NANOSLEEP.SYNCS 0x989680 ;  /* 0x009896800000895d */ /* 0x004fea0003900000 */
[----:B------:R-:W2:Y:S02]  /*bc00*/  @!P0 SYNCS.PHASECHK.TRANS64 P0, [R161+URZ], R0 ;  /* 0x00000000a10085a7 */ /* 0x000ea4000800007f */
[----:B--2---:R-:W-:Y:S05]  /*bc10*/  @!P0 BRA `(.L_x_19) ;  /* 0xfffffffc00f08947 */ /* 0x004fea000383ffff */
[----:B------:R-:W-:Y:S05]  /*bc20*/  BRA `(.L_x_317) ;  /* 0xffffff5800b47947 */ /* 0x000fea000383ffff */
.L_x_24:
[----:B--2---:R2:W3:Y:S02]  /*bc30*/  SYNCS.PHASECHK.TRANS64.TRYWAIT P1, [R3+URZ], R0 ;  /* 0x00000000030075a7 */ /* 0x0044e4000802017f */
[----:B---3--:R-:W-:Y:S05]  /*bc40*/  @!P1 NANOSLEEP.SYNCS 0x989680 ;  /* 0x009896800000995d */ /* 0x008fea0003900000 */
[----:B------:R-:W3:Y:S02]  /*bc50*/  @!P1 SYNCS.PHASECHK.TRANS64 P1, [R3+URZ], R0 ;  /* 0x00000000030095a7 */ /* 0x000ee4000802007f */
[----:B---3--:R-:W-:Y:S05]  /*bc60*/  @!P1 BRA `(.L_x_24) ;  /* 0xfffffffc00f09947 */ /* 0x008fea000383ffff */
[----:B------:R-:W-:Y:S05]  /*bc70*/  BRA `(.L_x_23) ;  /* 0xffffff5c00207947 */ /* 0x000fea000383ffff */
.L_x_29:
[----:B--2---:R-:W-:-:S04]  /*bc80*/  IMAD.U32 R5, RZ, RZ, UR7 ;  /* 0x00000007ff057e24 */ /* 0x004fc8000f8e00ff */
[----:B------:R2:W3:Y:S03]  /*bc90*/  SYNCS.PHASECHK.TRANS64.TRYWAIT P1, [R5+URZ], R4 ;  /* 0x00000004050075a7 */ /* 0x0004e6000802017f */
[----:B---3--:R-:W-:Y:S05]  /*bca0*/  @!P1 NANOSLEEP.SYNCS 0x989680 ;  /* 0x009896800000995d */ /* 0x008fea0003900000 */
[----:B------:R-:W3:Y:S02]  /*bcb0*/  @!P1 SYNCS.PHASECHK.TRANS64 P1, [R5+URZ], R4 ;  /* 0x00000004050095a7 */ /* 0x000ee4000802007f */
[----:B---3--:R-:W-:Y:S05]  /*bcc0*/  @!P1 BRA `(.L_x_29) ;  /* 0xfffffffc00ec9947 */ /* 0x008fea000383ffff */
[----:B------:R-:W-:Y:S05]  /*bcd0*/  BRA `(.L_x_28) ;  /* 0xffffff60007c7947 */ /* 0x000fea000383ffff */
.L_x_35:
[----:B-1----:R1:W2:Y:S02]  /*bce0*/  SYNCS.PHASECHK.TRANS64.TRYWAIT P0, [R161+URZ+0x10], R0 ;  /* 0x00001000a10075a7 */ /* 0x0022a4000800017f */
[----:B--2---:R-:W-:Y:S05]  /*bcf0*/  @!P0 NANOSLEEP.SYNCS 0x989680 ;  /* 0x009896800000895d */ /* 0x004fea0003900000 */
[----:B------:R-:W2:Y:S02]  /*bd00*/  @!P0 SYNCS.PHASECHK.TRANS64 P0, [R161+URZ+0x10], R0 ;  /* 0x00001000a10085a7 */ /* 0x000ea4000800007f */
[----:B--2---:R-:W-:Y:S05]  /*bd10*/  @!P0 BRA `(.L_x_35) ;  /* 0xfffffffc00f08947 */ /* 0x004fea000383ffff */
[----:B------:R-:W-:Y:S05]  /*bd20*/  BRA `(.L_x_318) ;  /* 0xffffff6800547947 */ /* 0x000fea000383ffff */
.L_x_296:
[----:B------:R-:W-:Y:S01]  /*bd30*/  BSSY B1, `(.L_x_319) ;  /* 0x0000006000017945 */ /* 0x000fe20003800000 */
[----:B------:R-:W-:-:S07]  /*bd40*/  IMAD.MOV.U32 R15, RZ, RZ, -0x1 ;  /* 0xffffffffff0f7424 */ /* 0x000fce00078e00ff */
[----:B-----5:R-:W-:Y:S05]  /*bd50*/  WARPSYNC.COLLECTIVE R15, `(.L_x_320) ;  /* 0x000000000f0c7348 */ /* 0x020fea0003c00000 */
[----:B------:R-:W-:Y:S02]  /*bd60*/  ELECT P6, UR62, PT ;  /* 0x00000000003e782f */ /* 0x000fe400038c0000 */
[----:B------:R-:W-:Y:S01]  /*bd70*/  MOV R14, UR62 ;  /* 0x0000003e000e7c02 */ /* 0x000fe20008000f00 */
[----:B-----5:R-:W-:Y:S10]  /*bd80*/  ENDCOLLECTIVE ;  /* 0x000000000000791b */ /* 0x020ff40003800000 */
.L_x_320:
[----:B------:R-:W-:Y:S05]  /*bd90*/  BSYNC B1 ;  /* 0x0000000000017941 */ /* 0x000fea0003800000 */
.L_x_319:
[----:B------:R-:W-:Y:S05]  /*bda0*/  BRA `(.L_x_321) ;  /* 0xffffffec00a47947 */ /* 0x000fea000383ffff */
.L_x_299:
[----:B0-----:R0:W1:Y:S02]  /*bdb0*/  SYNCS.PHASECHK.TRANS64.TRYWAIT P1, [R12+URZ+0x28], R5 ;  /* 0x000028050c0075a7 */ /* 0x001064000802017f */
[----:B-1----:R-:W-:Y:S05]  /*bdc0*/  @!P1 NANOSLEEP.SYNCS 0x989680 ;  /* 0x009896800000995d */ /* 0x002fea0003900000 */
[----:B------:R-:W1:Y:S02]  /*bdd0*/  @!P1 SYNCS.PHASECHK.TRANS64 P1, [R12+URZ+0x28], R5 ;  /* 0x000028050c0095a7 */ /* 0x000e64000802007f */
[----:B-1----:R-:W-:Y:S05]  /*bde0*/  @!P1 BRA `(.L_x_299) ;  /* 0xfffffffc00f09947 */ /* 0x002fea000383ffff */
[----:B------:R-:W-:Y:S05]  /*bdf0*/  BRA `(.L_x_322) ;  /* 0xffffffec00d87947 */ /* 0x000fea000383ffff */
.L_x_308:
[----:B------:R-:W-:Y:S01]  /*be00*/  BSSY B0, `(.L_x_323) ;  /* 0x0000006000007945 */ /* 0x000fe20003800000 */
[----:B------:R-:W-:-:S07]  /*be10*/  IMAD.MOV.U32 R15, RZ, RZ, -0x1 ;  /* 0xffffffffff0f7424 */ /* 0x000fce00078e00ff */
[----:B-----5:R-:W-:Y:S05]  /*be20*/  WARPSYNC.COLLECTIVE R15, `(.L_x_324) ;  /* 0x000000000f0c7348 */ /* 0x020fea0003c00000 */
[----:B------:R-:W-:Y:S02]  /*be30*/  ELECT P6, UR62, PT ;  /* 0x00000000003e782f */ /* 0x000fe400038c0000 */
[----:B------:R-:W-:Y:S01]  /*be40*/  MOV R14, UR62 ;  /* 0x0000003e000e7c02 */ /* 0x000fe20008000f00 */
[----:B-----5:R-:W-:Y:S10]  /*be50*/  ENDCOLLECTIVE ;  /* 0x000000000000791b */ /* 0x020ff40003800000 */
.L_x_324:
[----:B------:R-:W-:Y:S05]  /*be60*/  BSYNC B0 ;  /* 0x0000000000007941 */ /* 0x000fea0003800000 */
.L_x_323:
[----:B------:R-:W-:Y:S05]  /*be70*/  BRA `(.L_x_325) ;  /* 0xfffffff800807947 */ /* 0x000fea000383ffff */
.L_x_312:
[----:B0-----:R0:W1:Y:S02]  /*be80*/  SYNCS.PHASECHK.TRANS64.TRYWAIT P0, [R7+URZ], R2 ;  /* 0x00000002070075a7 */ /* 0x001064000800017f */
[----:B-1----:R-:W-:Y:S05]  /*be90*/  @!P0 NANOSLEEP.SYNCS 0x989680 ;  /* 0x009896800000895d */ /* 0x002fea0003900000 */
[----:B------:R-:W1:Y:S02]  /*bea0*/  @!P0 SYNCS.PHASECHK.TRANS64 P0, [R7+URZ], R2 ;  /* 0x00000002070085a7 */ /* 0x000e64000800007f */
[----:B-1----:R-:W-:Y:S05]  /*beb0*/  @!P0 BRA `(.L_x_312) ;  /* 0xfffffffc00f08947 */ /* 0x002fea000383ffff */
[----:B------:R-:W-:Y:S05]  /*bec0*/  BRA `(.L_x_326) ;  /* 0xfffffff800c07947 */ /* 0x000fea000383ffff */
.L_x_313:
[----:B0-----:R0:W1:Y:S02]  /*bed0*/  SYNCS.PHASECHK.TRANS64.TRYWAIT P0, [R9+URZ], R4 ;  /* 0x00000004090075a7 */ /* 0x001064000800017f */
[----:B-1----:R-:W-:Y:S05]  /*bee0*/  @!P0 NANOSLEEP.SYNCS 0x989680 ;  /* 0x009896800000895d */ /* 0x002fea0003900000 */
[----:B------:R-:W1:Y:S02]  /*bef0*/  @!P0 SYNCS.PHASECHK.TRANS64 P0, [R9+URZ], R4 ;  /* 0x00000004090085a7 */ /* 0x000e64000800007f */
[----:B-1----:R-:W-:Y:S05]  /*bf00*/  @!P0 BRA `(.L_x_313) ;  /* 0xfffffffc00f08947 */ /* 0x002fea000383ffff */
[----:B------:R-:W-:Y:S05]  /*bf10*/  BRA `(.L_x_327) ;  /* 0xfffffff800d07947 */ /* 0x000fea000383ffff */
.L_x_314:
[----:B0-----:R0:W1:Y:S02]  /*bf20*/  SYNCS.PHASECHK.TRANS64.TRYWAIT P0, [R6+URZ], R5 ;  /* 0x00000005060075a7 */ /* 0x001064000800017f */
[----:B-1----:R-:W-:Y:S05]  /*bf30*/  @!P0 NANOSLEEP.SYNCS 0x989680 ;  /* 0x009896800000895d */ /* 0x002fea0003900000 */
[----:B------:R-:W1:Y:S02]  /*bf40*/  @!P0 SYNCS.PHASECHK.TRANS64 P0, [R6+URZ], R5 ;  /* 0x00000005060085a7 */ /* 0x000e64000800007f */
[----:B-1----:R-:W-:Y:S05]  /*bf50*/  @!P0 BRA `(.L_x_314) ;  /* 0xfffffffc00f08947 */ /* 0x002fea000383ffff */
[----:B------:R-:W-:Y:S05]  /*bf60*/  BRA `(.L_x_328) ;  /* 0xfffffff800e07947 */ /* 0x000fea000383ffff */
.L_x_315:
[----:B-1----:R1:W2:Y:S02]  /*bf70*/  SYNCS.PHASECHK.TRANS64.TRYWAIT P0, [R9+URZ], R4 ;  /* 0x00000004090075a7 */ /* 0x0022a4000800017f */
[----:B--2---:R-:W-:Y:S05]  /*bf80*/  @!P0 NANOSLEEP.SYNCS 0x989680 ;  /* 0x009896800000895d */ /* 0x004fea0003900000 */
[----:B------:R-:W2:Y:S02]  /*bf90*/  @!P0 SYNCS.PHASECHK.TRANS64 P0, [R9+URZ], R4 ;  /* 0x00000004090085a7 */ /* 0x000ea4000800007f */
[----:B--2---:R-:W-:Y:S05]  /*bfa0*/  @!P0 BRA `(.L_x_315) ;  /* 0xfffffffc00f08947 */ /* 0x004fea000383ffff */
[----:B------:R-:W-:Y:S05]  /*bfb0*/  BRA `(.L_x_329) ;  /* 0xfffffff800e87947 */ /* 0x000fea000383ffff */
.L_x_330:
[----:B------:R-:W-:-:S00]  /*bfc0*/  BRA `(.L_x_330) ;  /* 0xfffffffc00fc7947 */ /* 0x000fc0000383ffff */
[----:B------:R-:W-:-:S00]  /*bfd0*/  NOP ;  /* 0x0000000000007918 */ /* 0x000fc00000000000 */
        /* <DEDUP_REMOVED lines=10> */
.L_x_331:


//--------------------- .nv.global.init           --------------------------
	.section	.nv.global.init,"aw",@progbits
.nv.global.init:
	.type		$str$22,@object
	.size		$str$22,($str$23 - $str$22)
$str$22:
        /*0000*/ 	.byte	0x6b, 0x5f, 0x74, 0x69, 0x6c, 0x65, 0x5f, 0x63, 0x6f, 0x75, 0x6e, 0x74, 0x20, 0x3e, 0x3d, 0x20
        /*0010*/ 	.byte	0x31, 0x00
	.type		$str$23,@object
	.size		$str$23,(__unnamed_1 - $str$23)
$str$23:
        /*0012*/ 	.byte	0x2f, 0x74, 0x6d, 0x70, 0x2f, 0x63, 0x75, 0x74, 0x6c, 0x61, 0x73, 0x73, 0x5f, 0x73, 0x77, 0x65
        /*0022*/ 	.byte	0x65, 0x70, 0x5f, 0x73, 0x72, 0x63, 0x2f, 0x69, 0x6e, 0x63, 0x6c, 0x75, 0x64, 0x65, 0x2f, 0x63
        /*0032*/ 	.byte	0x75, 0x74, 0x6c, 0x61, 0x73, 0x73, 0x2f, 0x67, 0x65, 0x6d, 0x6d, 0x2f, 0x63, 0x6f, 0x6c, 0x6c
        /*0042*/ 	.byte	0x65, 0x63, 0x74, 0x69, 0x76, 0x65, 0x2f, 0x73, 0x6d, 0x39, 0x30, 0x5f, 0x6d, 0x6d, 0x61, 0x5f
        /*0052*/ 	.byte	0x74, 0x6d, 0x61, 0x5f, 0x67, 0x6d, 0x6d, 0x61, 0x5f, 0x73, 0x73, 0x5f, 0x77, 0x61, 0x72, 0x70
        /*0062*/ 	.byte	0x73, 0x70, 0x65, 0x63, 0x69, 0x61, 0x6c, 0x69, 0x7a, 0x65, 0x64, 0x2e, 0x68, 0x70, 0x70, 0x00
	.type		__unnamed_1,@object
	.size		__unnamed_1,(.L_0 - __unnamed_1)
__unnamed_1:
        /*0072*/ 	.byte	0x76, 0x6f, 0x69, 0x64, 0x20, 0x63, 0x75, 0x74, 0x6c, 0x61, 0x73, 0x73, 0x3a, 0x3a, 0x67, 0x65
        /* <DEDUP_REMOVED lines=180> */
        /*0bc2*/ 	.byte	0x65, 0x3a, 0x3a, 0x69, 0x64, 0x65, 0x6e, 0x74, 0x69, 0x74, 0x79, 0x5d, 0x00
.L_0:


//--------------------- .nv.shared._ZN7cutlass13device_kernelINS_4gemm6kernel13GemmUniversalIN4cute5tupleIJiiiiEEENS1_10collective13CollectiveMmaINS1_34MainloopSm90TmaGmmaWarpSpecializedILi5ENS5_IJNS4_1CILi2EEENSA_ILi1EEESC_EEENS1_32KernelTmaWarpSpecializedPingpongEEENS5_IJNSA_ILi64EEENSA_ILi256EEENSA_ILi128EEEEEENS_10bfloat16_tENS5_IJlSC_lEEESK_SL_NS4_8TiledMMAINS4_8MMA_AtomIJNS4_4SM904GMMA28MMA_64x256x16_F32BF16BF16_SSILNSP_5MajorE0ELSR_0ELNSP_7ScaleInE1ELSS_1EEEEEENS4_6LayoutINS5_IJSC_SC_SC_EEENS5_IJNSA_ILi0EEESX_SX_EEEEENS5_IJNS4_10UnderscoreES10_S10_EEEEENS4_13SM90_TMA_LOADENS4_14ComposedLayoutINS4_7SwizzleILi3ELi4ELi3EEENS4_18smem_ptr_flag_bitsILi16EEENSV_INS5_IJNSA_ILi8EEESG_EEENS5_IJSG_SC_EEEEEEEvNS4_8identityENS4_23SM90_TMA_LOAD_MULTICASTES1D_vS1E_EENS_8epilogue10collective6detail29Sm90TmaWarpSpecializedAdapterINS1I_15DefaultEpilogueISK_SL_SL_NS1H_6thread17LinearCombinationISK_Li1EffLNS1M_9ScaleType4KindE0ELNS_15FloatRoundStyleE2ESK_EENS1_15EpilogueDefaultEEEEEvvEEEEvNT_6ParamsE --------------------------
	.section	.nv.shared._ZN7cutlass13device_kernelINS_4gemm6kernel13GemmUniversalIN4cute5tupleIJiiiiEEENS1_10collective13CollectiveMmaINS1_34MainloopSm90TmaGmmaWarpSpecializedILi5ENS5_IJNS4_1CILi2EEENSA_ILi1EEESC_EEENS1_32KernelTmaWarpSpecializedPingpongEEENS5_IJNSA_ILi64EEENSA_ILi256EEENSA_ILi128EEEEEENS_10bfloat16_tENS5_IJlSC_lEEESK_SL_NS4_8TiledMMAINS4_8MMA_AtomIJNS4_4SM904GMMA28MMA_64x256x16_F32BF16BF16_SSILNSP_5MajorE0ELSR_0ELNSP_7ScaleInE1ELSS_1EEEEEENS4_6LayoutINS5_IJSC_SC_SC_EEENS5_IJNSA_ILi0EEESX_SX_EEEEENS5_IJNS4_10UnderscoreES10_S10_EEEEENS4_13SM90_TMA_LOADENS4_14ComposedLayoutINS4_7SwizzleILi3ELi4ELi3EEENS4_18smem_ptr_flag_bitsILi16EEENSV_INS5_IJNSA_ILi8EEESG_EEENS5_IJSG_SC_EEEEEEEvNS4_8identityENS4_23SM90_TMA_LOAD_MULTICASTES1D_vS1E_EENS_8epilogue10collective6detail29Sm90TmaWarpSpecializedAdapterINS1I_15DefaultEpilogueISK_SL_SL_NS1H_6thread17LinearCombinationISK_Li1EffLNS1M_9ScaleType4KindE0ELNS_15FloatRoundStyleE2ESK_EENS1_15EpilogueDefaultEEEEEvvEEEEvNT_6ParamsE,"aw",@nobits
	.sectionflags	@""
	.align	16
	.zero		1024


//--------------------- .nv.shared.reserved.0     --------------------------
	.section	.nv.shared.reserved.0,"aw",@nobits
	.weak		__nv_reservedSMEM_offset_0_alias
	.size		__nv_reservedSMEM_offset_0_alias, 0, 0
	.other		__nv_reservedSMEM_offset_0_alias,@"STO_CUDA_RESERVED_SHARED STV_DEFAULT"
__nv_reservedSMEM_offset_0_alias:
	.zero		0


//--------------------- .nv.global                --------------------------
	.section	.nv.global,"aw",@nobits
.nv.global:
	.type		_ZN39_INTERNAL_ba56bea4_4_k_cu_d4850a46_40434cute1_E,@object
	.size		_ZN39_INTERNAL_ba56bea4_4_k_cu_d4850a46_40434cute1_E,(_ZN39_INTERNAL_ba56bea4_4_k_cu_d4850a46_40434cuda3std3__45__cpo6cbeginE - _ZN39_INTERNAL_ba56bea4_4_k_cu_d4850a46_40434cute1_E)
_ZN39_INTERNAL_ba56bea4_4_k_cu_d4850a46_40434cute1_E:
	.zero		1
	.type		_ZN39_INTERNAL_ba56bea4_4_k_cu_d4850a46_40434cuda3std3__45__cpo6cbeginE,@object
	.size		_ZN39_INTERNAL_ba56bea4_4_k_cu_d4850a46_40434cuda3std3__45__cpo6cbeginE,(_ZN39_INTERNAL_ba56bea4_4_k_cu_d4850a46_40434cuda3std3__48in_placeE - _ZN39_INTERNAL_ba56bea4_4_k_cu_d4850a46_40434cuda3std3__45__cpo6cbeginE)
_ZN39_INTERNAL_ba56bea4_4_k_cu_d4850a46_40434cuda3std3__45__cpo6cbeginE:
	.zero		1
	.type		_ZN39_INTERNAL_ba56bea4_4_k_cu_d4850a46_40434cuda3std3__48in_placeE,@object
	.size		_ZN39_INTERNAL_ba56bea4_4_k_cu_d4850a46_40434cuda3std3__48in_placeE,(_ZN39_INTERNAL_ba56bea4_4_k_cu_d4850a46_40434cuda3std6ranges3__45__cpo9iter_moveE - _ZN39_INTERNAL_ba56bea4_4_k_cu_d4850a46_40434cuda3std3__48in_placeE)
_ZN39_INTERNAL_ba56bea4_4_k_cu_d4850a46_40434cuda3std3__48in_placeE:
	.zero		1
	.type		_ZN39_INTERNAL_ba56bea4_4_k_cu_d4850a46_40434cuda3std6ranges3__45__cpo9iter_moveE,@object
	.size		_ZN39_INTERNAL_ba56bea4_4_k_cu_d4850a46_40434cuda3std6ranges3__45__cpo9iter_moveE,(_ZN39_INTERNAL_ba56bea4_4_k_cu_d4850a46_40434cuda3std3__45__cpo5beginE - _ZN39_INTERNAL_ba56bea4_4_k_cu_d4850a46_40434cuda3std6ranges3__45__cpo9iter_moveE)
_ZN39_INTERNAL_ba56bea4_4_k_cu_d4850a46_40434cuda3std6ranges3__45__cpo9iter_moveE:
	.zero		1
	.type		_ZN39_INTERNAL_ba56bea4_4_k_cu_d4850a46_40434cuda3std3__45__cpo5beginE,@object
	.size		_ZN39_INTERNAL_ba56bea4_4_k_cu_d4850a46_40434cuda3std3__45__cpo5beginE,(_ZN39_INTERNAL_ba56bea4_4_k_cu_d4850a46_40434cuda3std3__441_GLOBAL__N__ba56bea4_4_k_cu_d4850a46_40436ignoreE - _ZN39_INTERNAL_ba56bea4_4_k_cu_d4850a46_40434cuda3std3__45__cpo5beginE)
_ZN39_INTERNAL_ba56bea4_4_k_cu_d4850a46_40434cuda3std3__45__cpo5beginE:
	.zero		1
	.type		_ZN39_INTERNAL_ba56bea4_4_k_cu_d4850a46_40434cuda3std3__441_GLOBAL__N__ba56bea4_4_k_cu_d4850a46_40436ignoreE,@object
	.size		_ZN39_INTERNAL_ba56bea4_4_k_cu_d4850a46_40434cuda3std3__441_GLOBAL__N__ba56bea4_4_k_cu_d4850a46_40436ignoreE,(_ZN39_INTERNAL_ba56bea4_4_k_cu_d4850a46_40434cute7productE - _ZN39_INTERNAL_ba56bea4_4_k_cu_d4850a46_40434cuda3std3__441_GLOBAL__N__ba56bea4_4_k_cu_d4850a46_40436ignoreE)
_ZN39_INTERNAL_ba56bea4_4_k_cu_d4850a46_40434cuda3std3__441_GLOBAL__N__ba56bea4_4_k_cu_d4850a46_40436ignoreE:
	.zero		1
	.type		_ZN39_INTERNAL_ba56bea4_4_k_cu_d4850a46_40434cute7productE,@object
	.size		_ZN39_INTERNAL_ba56bea4_4_k_cu_d4850a46_40434cute7productE,(_ZN39_INTERNAL_ba56bea4_4_k_cu_d4850a46_40434cuda3std3__45__cpo3endE - _ZN39_INTERNAL_ba56bea4_4_k_cu_d4850a46_40434cute7productE)
_ZN39_INTERNAL_ba56bea4_4_k_cu_d4850a46_40434cute7productE:
	.zero		1
	.type		_ZN39_INTERNAL_ba56bea4_4_k_cu_d4850a46_40434cuda3std3__45__cpo3endE,@object
	.size		_ZN39_INTERNAL_ba56bea4_4_k_cu_d4850a46_40434cuda3std3__45__cpo3endE,(_ZN39_INTERNAL_ba56bea4_4_k_cu_d4850a46_40434cuda3std3__419piecewise_constructE - _ZN39_INTERNAL_ba56bea4_4_k_cu_d4850a46_40434cuda3std3__45__cpo3endE)
_ZN39_INTERNAL_ba56bea4_4_k_cu_d4850a46_40434cuda3std3__45__cpo3endE:
	.zero		1
	.type		_ZN39_INTERNAL_ba56bea4_4_k_cu_d4850a46_40434cuda3std3__419piecewise_constructE,@object
	.size		_ZN39_INTERNAL_ba56bea4_4_k_cu_d4850a46_40434cuda3std3__419piecewise_constructE,(_ZN39_INTERNAL_ba56bea4_4_k_cu_d4850a46_40434cuda3std3__45__cpo4cendE - _ZN39_INTERNAL_ba56bea4_4_k_cu_d4850a46_40434cuda3std3__419piecewise_constructE)
_ZN39_INTERNAL_ba56bea4_4_k_cu_d4850a46_40434cuda3std3__419piecewise_constructE:
	.zero		1
	.type		_ZN39_INTERNAL_ba56bea4_4_k_cu_d4850a46_40434cuda3std3__45__cpo4cendE,@object
	.size		_ZN39_INTERNAL_ba56bea4_4_k_cu_d4850a46_40434cuda3std3__45__cpo4cendE,(_ZN39_INTERNAL_ba56bea4_4_k_cu_d4850a46_40434cuda3std6ranges3__45__cpo4swapE - _ZN39_INTERNAL_ba56bea4_4_k_cu_d4850a46_40434cuda3std3__45__cpo4cendE)
_ZN39_INTERNAL_ba56bea4_4_k_cu_d4850a46_40434cuda3std3__45__cpo4cendE:
	.zero		1
	.type		_ZN39_INTERNAL_ba56bea4_4_k_cu_d4850a46_40434cuda3std6ranges3__45__cpo4swapE,@object
	.size		_ZN39_INTERNAL_ba56bea4_4_k_cu_d4850a46_40434cuda3std6ranges3__45__cpo4swapE,(.L_8 - _ZN39_INTERNAL_ba56bea4_4_k_cu_d4850a46_40434cuda3std6ranges3__45__cpo4swapE)
_ZN39_INTERNAL_ba56bea4_4_k_cu_d4850a46_40434cuda3std6ranges3__45__cpo4swapE:
	.zero		1
.L_8:


//--------------------- .nv.constant0._ZN7cutlass13device_kernelINS_4gemm6kernel13GemmUniversalIN4cute5tupleIJiiiiEEENS1_10collective13CollectiveMmaINS1_34MainloopSm90TmaGmmaWarpSpecializedILi5ENS5_IJNS4_1CILi2EEENSA_ILi1EEESC_EEENS1_32KernelTmaWarpSpecializedPingpongEEENS5_IJNSA_ILi64EEENSA_ILi256EEENSA_ILi128EEEEEENS_10bfloat16_tENS5_IJlSC_lEEESK_SL_NS4_8TiledMMAINS4_8MMA_AtomIJNS4_4SM904GMMA28MMA_64x256x16_F32BF16BF16_SSILNSP_5MajorE0ELSR_0ELNSP_7ScaleInE1ELSS_1EEEEEENS4_6LayoutINS5_IJSC_SC_SC_EEENS5_IJNSA_ILi0EEESX_SX_EEEEENS5_IJNS4_10UnderscoreES10_S10_EEEEENS4_13SM90_TMA_LOADENS4_14ComposedLayoutINS4_7SwizzleILi3ELi4ELi3EEENS4_18smem_ptr_flag_bitsILi16EEENSV_INS5_IJNSA_ILi8EEESG_EEENS5_IJSG_SC_EEEEEEEvNS4_8identityENS4_23SM90_TMA_LOAD_MULTICASTES1D_vS1E_EENS_8epilogue10collective6detail29Sm90TmaWarpSpecializedAdapterINS1I_15DefaultEpilogueISK_SL_SL_NS1H_6thread17LinearCombinationISK_Li1EffLNS1M_9ScaleType4KindE0ELNS_15FloatRoundStyleE2ESK_EENS1_15EpilogueDefaultEEEEEvvEEEEvNT_6ParamsE --------------------------
	.section	.nv.constant0._ZN7cutlass13device_kernelINS_4gemm6kernel13GemmUniversalIN4cute5tupleIJiiiiEEENS1_10collective13CollectiveMmaINS1_34MainloopSm90TmaGmmaWarpSpecializedILi5ENS5_IJNS4_1CILi2EEENSA_ILi1EEESC_EEENS1_32KernelTmaWarpSpecializedPingpongEEENS5_IJNSA_ILi64EEENSA_ILi256EEENSA_ILi128EEEEEENS_10bfloat16_tENS5_IJlSC_lEEESK_SL_NS4_8TiledMMAINS4_8MMA_AtomIJNS4_4SM904GMMA28MMA_64x256x16_F32BF16BF16_SSILNSP_5MajorE0ELSR_0ELNSP_7ScaleInE1ELSS_1EEEEEENS4_6LayoutINS5_IJSC_SC_SC_EEENS5_IJNSA_ILi0EEESX_SX_EEEEENS5_IJNS4_10UnderscoreES10_S10_EEEEENS4_13SM90_TMA_LOADENS4_14ComposedLayoutINS4_7SwizzleILi3ELi4ELi3EEENS4_18smem_ptr_flag_bitsILi16EEENSV_INS5_IJNSA_ILi8EEESG_EEENS5_IJSG_SC_EEEEEEEvNS4_8identityENS4_23SM90_TMA_LOAD_MULTICASTES1D_vS1E_EENS_8epilogue10collective6detail29Sm90TmaWarpSpecializedAdapterINS1I_15DefaultEpilogueISK_SL_SL_NS1H_6thread17LinearCombinationISK_Li1EffLNS1M_9ScaleType4KindE0ELNS_15FloatRoundStyleE2ESK_EENS1_15EpilogueDefaultEEEEEvvEEEEvNT_6ParamsE,"a",@progbits
	.sectionflags	@""
	.align	4
.nv.constant0._ZN7cutlass13device_kernelINS_4gemm6kernel13GemmUniversalIN4cute5tupleIJiiiiEEENS1_10collective13CollectiveMmaINS1_34MainloopSm90TmaGmmaWarpSpecializedILi5ENS5_IJNS4_1CILi2EEENSA_ILi1EEESC_EEENS1_32KernelTmaWarpSpecializedPingpongEEENS5_IJNSA_ILi64EEENSA_ILi256EEENSA_ILi128EEEEEENS_10bfloat16_tENS5_IJlSC_lEEESK_SL_NS4_8TiledMMAINS4_8MMA_AtomIJNS4_4SM904GMMA28MMA_64x256x16_F32BF16BF16_SSILNSP_5MajorE0ELSR_0ELNSP_7ScaleInE1ELSS_1EEEEEENS4_6LayoutINS5_IJSC_SC_SC_EEENS5_IJNSA_ILi0EEESX_SX_EEEEENS5_IJNS4_10UnderscoreES10_S10_EEEEENS4_13SM90_TMA_LOADENS4_14ComposedLayoutINS4_7SwizzleILi3ELi4ELi3EEENS4_18smem_ptr_flag_bitsILi16EEENSV_INS5_IJNSA_ILi8EEESG_EEENS5_IJSG_SC_EEEEEEEvNS4_8identityENS4_23SM90_TMA_LOAD_MULTICASTES1D_vS1E_EENS_8epilogue10collective6detail29Sm90TmaWarpSpecializedAdapterINS1I_15DefaultEpilogueISK_SL_SL_NS1H_6thread17LinearCombinationISK_Li1EffLNS1M_9ScaleType4KindE0ELNS_15FloatRoundStyleE2ESK_EENS1_15EpilogueDefaultEEEEEvvEEEEvNT_6ParamsE:
	.zero		1664


//--------------------- SYMBOLS --------------------------

	.type		.nv.reservedSmem.offset0,@object
	.size		.nv.reservedSmem.offset0,0x4
	.type		__assertfail,@function
